// auto-generated by cutlass_sweep.gemm — config: {"arch": "sm_100", "cluster_m": 4, "cluster_n": 1, "dtype": "e5m2", "dtype_b": "e5m2", "layout": "nt", "stages": 0, "tile_k": 128, "tile_m": 128, "tile_n": 256}
#include "cutlass/cutlass.h"
#include "cutlass/gemm/collective/collective_builder.hpp"
#include "cutlass/gemm/device/gemm_universal_adapter.h"
#include "cutlass/gemm/kernel/gemm_universal.hpp"
#include "cutlass/epilogue/collective/collective_builder.hpp"

using ElemA = cutlass::float_e5m2_t;
using ElemB = cutlass::float_e5m2_t;
using ElemCD = cutlass::float_e5m2_t;
using Acc  = float;
using TileShape    = cute::Shape<cute::_128, cute::_256, cute::_128>;
using ClusterShape = cute::Shape<cute::_4, cute::_1, cute::_1>;

using CollectiveEpilogue = typename cutlass::epilogue::collective::CollectiveBuilder<
    cutlass::arch::Sm100, cutlass::arch::OpClassTensorOp,
    TileShape, ClusterShape,
    cutlass::epilogue::collective::EpilogueTileAuto,
    Acc, Acc,
    ElemCD, cutlass::layout::RowMajor, 128 / cutlass::sizeof_bits<ElemCD>::value,
    ElemCD, cutlass::layout::RowMajor, 128 / cutlass::sizeof_bits<ElemCD>::value,
    cutlass::epilogue::collective::EpilogueScheduleAuto
  >::CollectiveOp;

using CollectiveMainloop = typename cutlass::gemm::collective::CollectiveBuilder<
    cutlass::arch::Sm100, cutlass::arch::OpClassTensorOp,
    ElemA, cutlass::layout::RowMajor, 128 / cutlass::sizeof_bits<ElemA>::value,
    ElemB, cutlass::layout::ColumnMajor, 128 / cutlass::sizeof_bits<ElemB>::value,
    Acc,
    TileShape, ClusterShape,
    cutlass::gemm::collective::StageCountAutoCarveout<static_cast<int>(sizeof(typename CollectiveEpilogue::SharedStorage))>,
    cutlass::gemm::collective::KernelScheduleAuto
  >::CollectiveOp;

using GemmKernel = cutlass::gemm::kernel::GemmUniversal<
    cute::Shape<int,int,int,int>,
    CollectiveMainloop,
    CollectiveEpilogue
>;
using Gemm = cutlass::gemm::device::GemmUniversalAdapter<GemmKernel>;

// Force the device kernel symbol into the cubin without needing a host main.
auto* _anchor = &cutlass::device_kernel<GemmKernel>;


// ===== COMPILED SASS (sm_100a) =====

	.target	sm_100a

	.elftype	@"ET_EXEC"


//--------------------- .note.nv.tkinfo           --------------------------
	.section	.note.nv.tkinfo,"",@"SHT_NOTE"
	.sectionflags	@"SHF_NOTE_NV_TKINFO"
	.tkinfo
        /*0018*/ 	.word	0x00000002
        /*0030*/ 	.string	""
        /*0030*/ 	.string	"ptxas"
        /*0030*/ 	.string	"Cuda compilation tools, release 13.0, V13.0.88"
        /*0030*/ 	.string	"Build cuda_13.0.r13.0/compiler.36424714_0"
        /*0030*/ 	.string	"-arch sm_100a -m 64 "



//--------------------- .note.nv.cuinfo           --------------------------
	.section	.note.nv.cuinfo,"",@"SHT_NOTE"
	.sectionflags	@"SHF_NOTE_NV_CUINFO"
        /*0018*/ 	.short	0x0002
        /*001a*/ 	.short	0x0064
        /*001c*/ 	.short	0x0082
	.zero		2


//--------------------- .nv.info                  --------------------------
	.section	.nv.info,"",@"SHT_CUDA_INFO"
	.align	4


	//----- nvinfo : EIATTR_REGCOUNT
	.align		4
        /*0000*/ 	.byte	0x04, 0x2f
        /*0002*/ 	.short	(.L_20 - .L_19)
	.align		4
.L_19:
        /*0004*/ 	.word	index@(_ZN7cutlass13device_kernelINS_4gemm6kernel13GemmUniversalIN4cute5tupleIJiiiiEEENS1_10collective13CollectiveMmaINS1_35MainloopSm100TmaUmmaWarpSpecializedILi8ELi2ELi4ENS5_IJNS4_1CILi4EEENSA_ILi1EEESC_EEEEENS5_IJNSA_ILi128EEENSA_ILi256EEESF_EEENS_12float_e5m2_tENS5_IJlSC_lEEESI_SJ_NS4_8TiledMMAINS4_8MMA_AtomIJNS4_10MMA_TraitsINS4_25SM100_MMA_F8F6F4_2x1SM_SSEJSI_SI_fSF_SG_NS4_17integral_constantINS4_4UMMA5MajorELSQ_0EEESR_NSO_INSP_7ScaleInELSS_0EEEST_EEEEEENS4_6LayoutINS5_IJSC_SC_SC_EEENS5_IJNSA_ILi0EEESY_SY_EEEEENS5_IJNS4_10UnderscoreES11_S11_EEEEENS4_18SM100_TMA_2SM_LOADENS4_14ComposedLayoutINS4_7SwizzleILi3ELi4ELi3EEENS4_18smem_ptr_flag_bitsILi8EEENSW_INS5_IJNSA_ILi8EEESF_EEENS5_IJSF_SC_EEEEEEEvNS4_8identityENS4_28SM100_TMA_2SM_LOAD_MULTICASTES1E_vS1F_EENS_8epilogue10collective18CollectiveEpilogueINS1I_23Sm100TmaWarpSpecializedILi4ELi2ELi32ELb0ELb0EEEJNS5_IJNSA_ILi64EEESG_SF_EEENS5_IJNSW_IS1N_SC_EENSW_INS5_IJNSA_ILi32EEENSA_ILi2EEEEEENS5_IJSC_SF_EEEEEEEESI_SJ_SI_SJ_NS1I_6fusion15FusionCallbacksIS1M_NS1W_17LinearCombinationISI_fSI_fLNS_15FloatRoundStyleE2EEES1O_S1V_JEEENS4_5SM1004TMEM4LOAD26SM100_TMEM_LOAD_32dp32b32xENS4_13SM90_TMA_LOADENS15_INS16_ILi1ELi4ELi3EEES19_NSW_INS5_IJS1A_S1Q_EEENS5_IJS1Q_SC_EEEEEEENS4_39AutoVectorizingCopyWithAssumedAlignmentILi128EEENS4_14SM90_TMA_STOREES2B_S2D_S2D_EEEvvEEEEvNT_6ParamsE)
        /*0008*/ 	.word	0x00000074


	//----- nvinfo : EIATTR_FRAME_SIZE
	.align		4
.L_20:
        /*000c*/ 	.byte	0x04, 0x11
        /*000e*/ 	.short	(.L_22 - .L_21)
	.align		4
.L_21:
        /*0010*/ 	.word	index@($__internal_2_$__cuda_sm10x_tcgen05_guardrail_trap_unallocated_columns_being_dealloced)
        /*0014*/ 	.word	0x00000000


	//----- nvinfo : EIATTR_FRAME_SIZE
	.align		4
.L_22:
        /*0018*/ 	.byte	0x04, 0x11
        /*001a*/ 	.short	(.L_24 - .L_23)
	.align		4
.L_23:
        /*001c*/ 	.word	index@($__internal_1_$__cuda_sm10x_tcgen05_guardrail_trap_phase_invalid_during_alloc)
        /*0020*/ 	.word	0x00000000


	//----- nvinfo : EIATTR_FRAME_SIZE
	.align		4
.L_24:
        /*0024*/ 	.byte	0x04, 0x11
        /*0026*/ 	.short	(.L_26 - .L_25)
	.align		4
.L_25:
        /*0028*/ 	.word	index@($__internal_0_$__cuda_sm10x_tcgen05_guardrail_trap_col_being_dealloced_not_returned_by_alloc)
        /*002c*/ 	.word	0x00000000


	//----- nvinfo : EIATTR_FRAME_SIZE
	.align		4
.L_26:
        /*0030*/ 	.byte	0x04, 0x11
        /*0032*/ 	.short	(.L_28 - .L_27)
	.align		4
.L_27:
        /*0034*/ 	.word	index@(_ZN7cutlass13device_kernelINS_4gemm6kernel13GemmUniversalIN4cute5tupleIJiiiiEEENS1_10collective13CollectiveMmaINS1_35MainloopSm100TmaUmmaWarpSpecializedILi8ELi2ELi4ENS5_IJNS4_1CILi4EEENSA_ILi1EEESC_EEEEENS5_IJNSA_ILi128EEENSA_ILi256EEESF_EEENS_12float_e5m2_tENS5_IJlSC_lEEESI_SJ_NS4_8TiledMMAINS4_8MMA_AtomIJNS4_10MMA_TraitsINS4_25SM100_MMA_F8F6F4_2x1SM_SSEJSI_SI_fSF_SG_NS4_17integral_constantINS4_4UMMA5MajorELSQ_0EEESR_NSO_INSP_7ScaleInELSS_0EEEST_EEEEEENS4_6LayoutINS5_IJSC_SC_SC_EEENS5_IJNSA_ILi0EEESY_SY_EEEEENS5_IJNS4_10UnderscoreES11_S11_EEEEENS4_18SM100_TMA_2SM_LOADENS4_14ComposedLayoutINS4_7SwizzleILi3ELi4ELi3EEENS4_18smem_ptr_flag_bitsILi8EEENSW_INS5_IJNSA_ILi8EEESF_EEENS5_IJSF_SC_EEEEEEEvNS4_8identityENS4_28SM100_TMA_2SM_LOAD_MULTICASTES1E_vS1F_EENS_8epilogue10collective18CollectiveEpilogueINS1I_23Sm100TmaWarpSpecializedILi4ELi2ELi32ELb0ELb0EEEJNS5_IJNSA_ILi64EEESG_SF_EEENS5_IJNSW_IS1N_SC_EENSW_INS5_IJNSA_ILi32EEENSA_ILi2EEEEEENS5_IJSC_SF_EEEEEEEESI_SJ_SI_SJ_NS1I_6fusion15FusionCallbacksIS1M_NS1W_17LinearCombinationISI_fSI_fLNS_15FloatRoundStyleE2EEES1O_S1V_JEEENS4_5SM1004TMEM4LOAD26SM100_TMEM_LOAD_32dp32b32xENS4_13SM90_TMA_LOADENS15_INS16_ILi1ELi4ELi3EEES19_NSW_INS5_IJS1A_S1Q_EEENS5_IJS1Q_SC_EEEEEEENS4_39AutoVectorizingCopyWithAssumedAlignmentILi128EEENS4_14SM90_TMA_STOREES2B_S2D_S2D_EEEvvEEEEvNT_6ParamsE)
        /*0038*/ 	.word	0x00000000


	//----- nvinfo : EIATTR_MIN_STACK_SIZE
	.align		4
.L_28:
        /*003c*/ 	.byte	0x04, 0x12
        /*003e*/ 	.short	(.L_30 - .L_29)
	.align		4
.L_29:
        /*0040*/ 	.word	index@(_ZN7cutlass13device_kernelINS_4gemm6kernel13GemmUniversalIN4cute5tupleIJiiiiEEENS1_10collective13CollectiveMmaINS1_35MainloopSm100TmaUmmaWarpSpecializedILi8ELi2ELi4ENS5_IJNS4_1CILi4EEENSA_ILi1EEESC_EEEEENS5_IJNSA_ILi128EEENSA_ILi256EEESF_EEENS_12float_e5m2_tENS5_IJlSC_lEEESI_SJ_NS4_8TiledMMAINS4_8MMA_AtomIJNS4_10MMA_TraitsINS4_25SM100_MMA_F8F6F4_2x1SM_SSEJSI_SI_fSF_SG_NS4_17integral_constantINS4_4UMMA5MajorELSQ_0EEESR_NSO_INSP_7ScaleInELSS_0EEEST_EEEEEENS4_6LayoutINS5_IJSC_SC_SC_EEENS5_IJNSA_ILi0EEESY_SY_EEEEENS5_IJNS4_10UnderscoreES11_S11_EEEEENS4_18SM100_TMA_2SM_LOADENS4_14ComposedLayoutINS4_7SwizzleILi3ELi4ELi3EEENS4_18smem_ptr_flag_bitsILi8EEENSW_INS5_IJNSA_ILi8EEESF_EEENS5_IJSF_SC_EEEEEEEvNS4_8identityENS4_28SM100_TMA_2SM_LOAD_MULTICASTES1E_vS1F_EENS_8epilogue10collective18CollectiveEpilogueINS1I_23Sm100TmaWarpSpecializedILi4ELi2ELi32ELb0ELb0EEEJNS5_IJNSA_ILi64EEESG_SF_EEENS5_IJNSW_IS1N_SC_EENSW_INS5_IJNSA_ILi32EEENSA_ILi2EEEEEENS5_IJSC_SF_EEEEEEEESI_SJ_SI_SJ_NS1I_6fusion15FusionCallbacksIS1M_NS1W_17LinearCombinationISI_fSI_fLNS_15FloatRoundStyleE2EEES1O_S1V_JEEENS4_5SM1004TMEM4LOAD26SM100_TMEM_LOAD_32dp32b32xENS4_13SM90_TMA_LOADENS15_INS16_ILi1ELi4ELi3EEES19_NSW_INS5_IJS1A_S1Q_EEENS5_IJS1Q_SC_EEEEEEENS4_39AutoVectorizingCopyWithAssumedAlignmentILi128EEENS4_14SM90_TMA_STOREES2B_S2D_S2D_EEEvvEEEEvNT_6ParamsE)
        /*0044*/ 	.word	0x00000000
.L_30:


//--------------------- .nv.compat                --------------------------
	.section	.nv.compat,"",@"SHT_CUDA_COMPAT_INFO"
	.align	4
        /*0000*/ 	.byte	0x02, 0x09, 0x01, 0x00, 0x02, 0x02, 0x02, 0x00, 0x02, 0x05, 0x05, 0x00, 0x03, 0x07, 0x01, 0x01
        /*0010*/ 	.byte	0x02, 0x03, 0x01, 0x00, 0x02, 0x06, 0x01, 0x00, 0x04, 0x0b, 0x08, 0x00, 0x09, 0x00, 0x00, 0x00
        /*0020*/ 	.byte	0x00, 0x00, 0x00, 0x00


//--------------------- .nv.info._ZN7cutlass13device_kernelINS_4gemm6kernel13GemmUniversalIN4cute5tupleIJiiiiEEENS1_10collective13CollectiveMmaINS1_35MainloopSm100TmaUmmaWarpSpecializedILi8ELi2ELi4ENS5_IJNS4_1CILi4EEENSA_ILi1EEESC_EEEEENS5_IJNSA_ILi128EEENSA_ILi256EEESF_EEENS_12float_e5m2_tENS5_IJlSC_lEEESI_SJ_NS4_8TiledMMAINS4_8MMA_AtomIJNS4_10MMA_TraitsINS4_25SM100_MMA_F8F6F4_2x1SM_SSEJSI_SI_fSF_SG_NS4_17integral_constantINS4_4UMMA5MajorELSQ_0EEESR_NSO_INSP_7ScaleInELSS_0EEEST_EEEEEENS4_6LayoutINS5_IJSC_SC_SC_EEENS5_IJNSA_ILi0EEESY_SY_EEEEENS5_IJNS4_10UnderscoreES11_S11_EEEEENS4_18SM100_TMA_2SM_LOADENS4_14ComposedLayoutINS4_7SwizzleILi3ELi4ELi3EEENS4_18smem_ptr_flag_bitsILi8EEENSW_INS5_IJNSA_ILi8EEESF_EEENS5_IJSF_SC_EEEEEEEvNS4_8identityENS4_28SM100_TMA_2SM_LOAD_MULTICASTES1E_vS1F_EENS_8epilogue10collective18CollectiveEpilogueINS1I_23Sm100TmaWarpSpecializedILi4ELi2ELi32ELb0ELb0EEEJNS5_IJNSA_ILi64EEESG_SF_EEENS5_IJNSW_IS1N_SC_EENSW_INS5_IJNSA_ILi32EEENSA_ILi2EEEEEENS5_IJSC_SF_EEEEEEEESI_SJ_SI_SJ_NS1I_6fusion15FusionCallbacksIS1M_NS1W_17LinearCombinationISI_fSI_fLNS_15FloatRoundStyleE2EEES1O_S1V_JEEENS4_5SM1004TMEM4LOAD26SM100_TMEM_LOAD_32dp32b32xENS4_13SM90_TMA_LOADENS15_INS16_ILi1ELi4ELi3EEES19_NSW_INS5_IJS1A_S1Q_EEENS5_IJS1Q_SC_EEEEEEENS4_39AutoVectorizingCopyWithAssumedAlignmentILi128EEENS4_14SM90_TMA_STOREES2B_S2D_S2D_EEEvvEEEEvNT_6ParamsE --------------------------
	.section	.nv.info._ZN7cutlass13device_kernelINS_4gemm6kernel13GemmUniversalIN4cute5tupleIJiiiiEEENS1_10collective13CollectiveMmaINS1_35MainloopSm100TmaUmmaWarpSpecializedILi8ELi2ELi4ENS5_IJNS4_1CILi4EEENSA_ILi1EEESC_EEEEENS5_IJNSA_ILi128EEENSA_ILi256EEESF_EEENS_12float_e5m2_tENS5_IJlSC_lEEESI_SJ_NS4_8TiledMMAINS4_8MMA_AtomIJNS4_10MMA_TraitsINS4_25SM100_MMA_F8F6F4_2x1SM_SSEJSI_SI_fSF_SG_NS4_17integral_constantINS4_4UMMA5MajorELSQ_0EEESR_NSO_INSP_7ScaleInELSS_0EEEST_EEEEEENS4_6LayoutINS5_IJSC_SC_SC_EEENS5_IJNSA_ILi0EEESY_SY_EEEEENS5_IJNS4_10UnderscoreES11_S11_EEEEENS4_18SM100_TMA_2SM_LOADENS4_14ComposedLayoutINS4_7SwizzleILi3ELi4ELi3EEENS4_18smem_ptr_flag_bitsILi8EEENSW_INS5_IJNSA_ILi8EEESF_EEENS5_IJSF_SC_EEEEEEEvNS4_8identityENS4_28SM100_TMA_2SM_LOAD_MULTICASTES1E_vS1F_EENS_8epilogue10collective18CollectiveEpilogueINS1I_23Sm100TmaWarpSpecializedILi4ELi2ELi32ELb0ELb0EEEJNS5_IJNSA_ILi64EEESG_SF_EEENS5_IJNSW_IS1N_SC_EENSW_INS5_IJNSA_ILi32EEENSA_ILi2EEEEEENS5_IJSC_SF_EEEEEEEESI_SJ_SI_SJ_NS1I_6fusion15FusionCallbacksIS1M_NS1W_17LinearCombinationISI_fSI_fLNS_15FloatRoundStyleE2EEES1O_S1V_JEEENS4_5SM1004TMEM4LOAD26SM100_TMEM_LOAD_32dp32b32xENS4_13SM90_TMA_LOADENS15_INS16_ILi1ELi4ELi3EEES19_NSW_INS5_IJS1A_S1Q_EEENS5_IJS1Q_SC_EEEEEEENS4_39AutoVectorizingCopyWithAssumedAlignmentILi128EEENS4_14SM90_TMA_STOREES2B_S2D_S2D_EEEvvEEEEvNT_6ParamsE,"",@"SHT_CUDA_INFO"
	.sectionflags	@""
	.align	4


	//----- nvinfo : EIATTR_CUDA_API_VERSION
	.align		4
        /*0000*/ 	.byte	0x04, 0x37
        /*0002*/ 	.short	(.L_32 - .L_31)
.L_31:
        /*0004*/ 	.word	0x00000082


	//----- nvinfo : EIATTR_KPARAM_INFO
	.align		4
.L_32:
        /*0008*/ 	.byte	0x04, 0x17
        /*000a*/ 	.short	(.L_34 - .L_33)
.L_33:
        /*000c*/ 	.word	0x00000000
        /*0010*/ 	.short	0x0000
        /*0012*/ 	.short	0x0000
        /*0014*/ 	.byte	0x00, 0xf0, 0x01, 0x20


	//----- nvinfo : EIATTR_AT_ENTRY_FRAGMENTS
	.align		4
.L_34:
        /*0018*/ 	.byte	0x04, 0x4f
        /*001a*/ 	.short	(.L_36 - .L_35)


	//   ....[0]....
.L_35:
        /*001c*/ 	.word	0x00000007


	//----- nvinfo : EIATTR_RESERVED_SMEM_USED
	.align		4
.L_36:
        /*0020*/ 	.byte	0x01, 0x41
	.zero		2


	//----- nvinfo : EIATTR_SPARSE_MMA_MASK
	.align		4
        /*0024*/ 	.byte	0x03, 0x50
        /*0026*/ 	.short	0x0000


	//----- nvinfo : EIATTR_TCGEN05_2CTA_USED
	.align		4
        /*0028*/ 	.byte	0x01, 0x52
	.zero		2


	//----- nvinfo : EIATTR_MAXREG_COUNT
	.align		4
        /*002c*/ 	.byte	0x03, 0x1b
        /*002e*/ 	.short	0x00ff


	//----- nvinfo : EIATTR_NUM_BARRIERS
	.align		4
        /*0030*/ 	.byte	0x02, 0x4c
        /*0032*/ 	.byte	0x07
	.zero		1


	//----- nvinfo : EIATTR_EXTERNS
	.align		4
        /*0034*/ 	.byte	0x04, 0x0f
        /*0036*/ 	.short	(.L_38 - .L_37)


	//   ....[0]....
	.align		4
.L_37:
        /*0038*/ 	.word	index@(__assertfail)


	//----- nvinfo : EIATTR_MERCURY_ISA_VERSION
	.align		4
.L_38:
        /*003c*/ 	.byte	0x03, 0x5f
        /*003e*/ 	.short	0x0101


	//----- nvinfo : EIATTR_INT_WARP_WIDE_INSTR_OFFSETS
	.align		4
        /*0040*/ 	.byte	0x04, 0x31
        /*0042*/ 	.short	(.L_40 - .L_39)


	//   ....[0]....
.L_39:
        /*0044*/ 	.word	0x00000df0


	//   ....[1]....
        /*0048*/ 	.word	0x00000e90


	//   ....[2]....
        /*004c*/ 	.word	0x00004530


	//   ....[3]....
        /*0050*/ 	.word	0x00004550


	//   ....[4]....
        /*0054*/ 	.word	0x00004580


	//   ....[5]....
        /*0058*/ 	.word	0x00005170


	//   ....[6]....
        /*005c*/ 	.word	0x00005210


	//   ....[7]....
        /*0060*/ 	.word	0x000052c0


	//   ....[8]....
        /*0064*/ 	.word	0x00005330


	//   ....[9]....
        /*0068*/ 	.word	0x000053e0


	//   ....[10]....
        /*006c*/ 	.word	0x00005490


	//   ....[11]....
        /*0070*/ 	.word	0x00005500


	//   ....[12]....
        /*0074*/ 	.word	0x000055c0


	//   ....[13]....
        /*0078*/ 	.word	0x00005680


	//   ....[14]....
        /*007c*/ 	.word	0x00005720


	//   ....[15]....
        /*0080*/ 	.word	0x00005810


	//   ....[16]....
        /*0084*/ 	.word	0x000058f0


	//----- nvinfo : EIATTR_COOP_GROUP_MASK_REGIDS
	.align		4
.L_40:
        /*0088*/ 	.byte	0x04, 0x29
        /*008a*/ 	.short	(.L_42 - .L_41)


	//   ....[0]....
.L_41:
        /*008c*/ 	.word	0xffffffff


	//   ....[1]....
        /*0090*/ 	.word	0xffffffff


	//   ....[2]....
        /*0094*/ 	.word	0xffffffff


	//   ....[3]....
        /*0098*/ 	.word	0xffffffff


	//   ....[4]....
        /*009c*/ 	.word	0xffffffff


	//   ....[5]....
        /*00a0*/ 	.word	0xffffffff


	//   ....[6]....
        /*00a4*/ 	.word	0xffffffff


	//   ....[7]....
        /*00a8*/ 	.word	0xffffffff


	//   ....[8]....
        /*00ac*/ 	.word	0xffffffff


	//   ....[9]....
        /*00b0*/ 	.word	0xffffffff


	//   ....[10]....
        /*00b4*/ 	.word	0xffffffff


	//   ....[11]....
        /*00b8*/ 	.word	0xffffffff


	//   ....[12]....
        /*00bc*/ 	.word	0xffffffff


	//   ....[13]....
        /*00c0*/ 	.word	0xffffffff


	//----- nvinfo : EIATTR_COOP_GROUP_INSTR_OFFSETS
	.align		4
.L_42:
        /*00c4*/ 	.byte	0x04, 0x28
        /*00c6*/ 	.short	(.L_44 - .L_43)


	//   ....[0]....
.L_43:
        /*00c8*/ 	.word	0x000000b0


	//   ....[1]....
        /*00cc*/ 	.word	0x00000520


	//   ....[2]....
        /*00d0*/ 	.word	0x00000760


	//   ....[3]....
        /*00d4*/ 	.word	0x000008f0


	//   ....[4]....
        /*00d8*/ 	.word	0x000009e0


	//   ....[5]....
        /*00dc*/ 	.word	0x00000b40


	//   ....[6]....
        /*00e0*/ 	.word	0x00000cd0


	//   ....[7]....
        /*00e4*/ 	.word	0x00000f10


	//   ....[8]....
        /*00e8*/ 	.word	0x00002220


	//   ....[9]....
        /*00ec*/ 	.word	0x00003310


	//   ....[10]....
        /*00f0*/ 	.word	0x000037e0


	//   ....[11]....
        /*00f4*/ 	.word	0x00003810


	//   ....[12]....
        /*00f8*/ 	.word	0x00004430


	//   ....[13]....
        /*00fc*/ 	.word	0x00004640


	//----- nvinfo : EIATTR_VRC_CTA_INIT_COUNT
	.align		4
.L_44:
        /*0100*/ 	.byte	0x02, 0x4a
        /*0102*/ 	.byte	0x80
	.zero		1


	//----- nvinfo : EIATTR_SYSCALL_OFFSETS
	.align		4
        /*0104*/ 	.byte	0x04, 0x46
        /*0106*/ 	.short	(.L_46 - .L_45)


	//   ....[0]....
.L_45:
        /*0108*/ 	.word	0x00006460


	//   ....[1]....
        /*010c*/ 	.word	0x000065a0


	//   ....[2]....
        /*0110*/ 	.word	0x00006dc0


	//   ....[3]....
        /*0114*/ 	.word	0x00007ba0


	//   ....[4]....
        /*0118*/ 	.word	0x00008930


	//   ....[5]....
        /*011c*/ 	.word	0x000096e0


	//----- nvinfo : EIATTR_MBARRIER_INSTR_OFFSETS
	.align		4
.L_46:
        /*0120*/ 	.byte	0x04, 0x39
        /*0122*/ 	.short	(.L_48 - .L_47)


	//   ....[0]....
.L_47:
        /*0124*/ 	.word	0x00000650
        /*0128*/ 	.word	0x000000ff
        /*012c*/ 	.word	0x00000000
        /*0130*/ 	.short	0x0100
        /*0132*/ 	.byte	0x04
	.zero		1


	//   ....[1]....
        /*0134*/ 	.word	0x00000660
        /*0138*/ 	.word	0x000000ff
        /*013c*/ 	.word	0x00000040
        /*0140*/ 	.short	0x0100
        /*0142*/ 	.byte	0x04
	.zero		1


	//   ....[2]....
        /*0144*/ 	.word	0x00000670
        /*0148*/ 	.word	0x000000ff
        /*014c*/ 	.word	0x00000008
        /*0150*/ 	.short	0x0100
        /*0152*/ 	.byte	0x04
	.zero		1


	//   ....[3]....
        /*0154*/ 	.word	0x00000680
        /*0158*/ 	.word	0x000000ff
        /*015c*/ 	.word	0x00000048
        /*0160*/ 	.short	0x0100
        /*0162*/ 	.byte	0x04
	.zero		1


	//   ....[4]....
        /*0164*/ 	.word	0x00000690
        /*0168*/ 	.word	0x000000ff
        /*016c*/ 	.word	0x00000010
        /*0170*/ 	.short	0x0100
        /*0172*/ 	.byte	0x04
	.zero		1


	//   ....[5]....
        /*0174*/ 	.word	0x000006a0
        /*0178*/ 	.word	0x000000ff
        /*017c*/ 	.word	0x00000050
        /*0180*/ 	.short	0x0100
        /*0182*/ 	.byte	0x04
	.zero		1


	//   ....[6]....
        /*0184*/ 	.word	0x000006b0
        /*0188*/ 	.word	0x000000ff
        /*018c*/ 	.word	0x00000018
        /*0190*/ 	.short	0x0100
        /*0192*/ 	.byte	0x04
	.zero		1


	//   ....[7]....
        /*0194*/ 	.word	0x000006c0
        /*0198*/ 	.word	0x000000ff
        /*019c*/ 	.word	0x00000058
        /*01a0*/ 	.short	0x0100
        /*01a2*/ 	.byte	0x04
	.zero		1


	//   ....[8]....
        /*01a4*/ 	.word	0x000006d0
        /*01a8*/ 	.word	0x000000ff
        /*01ac*/ 	.word	0x00000020
        /*01b0*/ 	.short	0x0100
        /*01b2*/ 	.byte	0x04
	.zero		1


	//   ....[9]....
        /*01b4*/ 	.word	0x000006e0
        /*01b8*/ 	.word	0x000000ff
        /*01bc*/ 	.word	0x00000060
        /*01c0*/ 	.short	0x0100
        /*01c2*/ 	.byte	0x04
	.zero		1


	//   ....[10]....
        /*01c4*/ 	.word	0x000006f0
        /*01c8*/ 	.word	0x000000ff
        /*01cc*/ 	.word	0x00000028
        /*01d0*/ 	.short	0x0100
        /*01d2*/ 	.byte	0x04
	.zero		1


	//   ....[11]....
        /*01d4*/ 	.word	0x00000700
        /*01d8*/ 	.word	0x000000ff
        /*01dc*/ 	.word	0x00000068
        /*01e0*/ 	.short	0x0100
        /*01e2*/ 	.byte	0x04
	.zero		1


	//   ....[12]....
        /*01e4*/ 	.word	0x00000710
        /*01e8*/ 	.word	0x000000ff
        /*01ec*/ 	.word	0x00000030
        /*01f0*/ 	.short	0x0100
        /*01f2*/ 	.byte	0x04
	.zero		1


	//   ....[13]....
        /*01f4*/ 	.word	0x00000720
        /*01f8*/ 	.word	0x000000ff
        /*01fc*/ 	.word	0x00000070
        /*0200*/ 	.short	0x0100
        /*0202*/ 	.byte	0x04
	.zero		1


	//   ....[14]....
        /*0204*/ 	.word	0x00000730
        /*0208*/ 	.word	0x000000ff
        /*020c*/ 	.word	0x00000038
        /*0210*/ 	.short	0x0100
        /*0212*/ 	.byte	0x04
	.zero		1


	//   ....[15]....
        /*0214*/ 	.word	0x00000740
        /*0218*/ 	.word	0x000000ff
        /*021c*/ 	.word	0x00000078
        /*0220*/ 	.short	0x0100
        /*0222*/ 	.byte	0x04
	.zero		1


	//   ....[16]....
        /*0224*/ 	.word	0x00000860
        /*0228*/ 	.word	0x000000ff
        /*022c*/ 	.word	0x00000080
        /*0230*/ 	.short	0x0100
        /*0232*/ 	.byte	0x04
	.zero		1


	//   ....[17]....
        /*0234*/ 	.word	0x00000870
        /*0238*/ 	.word	0x000000ff
        /*023c*/ 	.word	0x000000a0
        /*0240*/ 	.short	0x0100
        /*0242*/ 	.byte	0x04
	.zero		1


	//   ....[18]....
        /*0244*/ 	.word	0x00000880
        /*0248*/ 	.word	0x000000ff
        /*024c*/ 	.word	0x00000088
        /*0250*/ 	.short	0x0100
        /*0252*/ 	.byte	0x04
	.zero		1


	//   ....[19]....
        /*0254*/ 	.word	0x00000890
        /*0258*/ 	.word	0x000000ff
        /*025c*/ 	.word	0x000000a8
        /*0260*/ 	.short	0x0100
        /*0262*/ 	.byte	0x04
	.zero		1


	//   ....[20]....
        /*0264*/ 	.word	0x000008a0
        /*0268*/ 	.word	0x000000ff
        /*026c*/ 	.word	0x00000090
        /*0270*/ 	.short	0x0100
        /*0272*/ 	.byte	0x04
	.zero		1


	//   ....[21]....
        /*0274*/ 	.word	0x000008b0
        /*0278*/ 	.word	0x000000ff
        /*027c*/ 	.word	0x000000b0
        /*0280*/ 	.short	0x0100
        /*0282*/ 	.byte	0x04
	.zero		1


	//   ....[22]....
        /*0284*/ 	.word	0x000008c0
        /*0288*/ 	.word	0x000000ff
        /*028c*/ 	.word	0x00000098
        /*0290*/ 	.short	0x0100
        /*0292*/ 	.byte	0x04
	.zero		1


	//   ....[23]....
        /*0294*/ 	.word	0x000008d0
        /*0298*/ 	.word	0x000000ff
        /*029c*/ 	.word	0x000000b8
        /*02a0*/ 	.short	0x0100
        /*02a2*/ 	.byte	0x04
	.zero		1


	//   ....[24]....
        /*02a4*/ 	.word	0x000009b0
        /*02a8*/ 	.word	0x000000ff
        /*02ac*/ 	.word	0x000000c0
        /*02b0*/ 	.short	0x0100
        /*02b2*/ 	.byte	0x06
	.zero		1


	//   ....[25]....
        /*02b4*/ 	.word	0x000009c0
        /*02b8*/ 	.word	0x000000ff
        /*02bc*/ 	.word	0x000000c8
        /*02c0*/ 	.short	0x0100
        /*02c2*/ 	.byte	0x06
	.zero		1


	//   ....[26]....
        /*02c4*/ 	.word	0x00000af0
        /*02c8*/ 	.word	0x000000ff
        /*02cc*/ 	.word	0x000000d0
        /*02d0*/ 	.short	0x0100
        /*02d2*/ 	.byte	0x06
	.zero		1


	//   ....[27]....
        /*02d4*/ 	.word	0x00000b00
        /*02d8*/ 	.word	0x000000ff
        /*02dc*/ 	.word	0x000000e0
        /*02e0*/ 	.short	0x0100
        /*02e2*/ 	.byte	0x06
	.zero		1


	//   ....[28]....
        /*02e4*/ 	.word	0x00000b10
        /*02e8*/ 	.word	0x000000ff
        /*02ec*/ 	.word	0x000000d8
        /*02f0*/ 	.short	0x0100
        /*02f2*/ 	.byte	0x06
	.zero		1


	//   ....[29]....
        /*02f4*/ 	.word	0x00000b20
        /*02f8*/ 	.word	0x000000ff
        /*02fc*/ 	.word	0x000000e8
        /*0300*/ 	.short	0x0100
        /*0302*/ 	.byte	0x06
	.zero		1


	//   ....[30]....
        /*0304*/ 	.word	0x00000c40
        /*0308*/ 	.word	0x000000ff
        /*030c*/ 	.word	0x000000f0
        /*0310*/ 	.short	0x0100
        /*0312*/ 	.byte	0x04
	.zero		1


	//   ....[31]....
        /*0314*/ 	.word	0x00000c50
        /*0318*/ 	.word	0x000000ff
        /*031c*/ 	.word	0x00000110
        /*0320*/ 	.short	0x0100
        /*0322*/ 	.byte	0x04
	.zero		1


	//   ....[32]....
        /*0324*/ 	.word	0x00000c60
        /*0328*/ 	.word	0x000000ff
        /*032c*/ 	.word	0x000000f8
        /*0330*/ 	.short	0x0100
        /*0332*/ 	.byte	0x04
	.zero		1


	//   ....[33]....
        /*0334*/ 	.word	0x00000c70
        /*0338*/ 	.word	0x000000ff
        /*033c*/ 	.word	0x00000118
        /*0340*/ 	.short	0x0100
        /*0342*/ 	.byte	0x04
	.zero		1


	//   ....[34]....
        /*0344*/ 	.word	0x00000c80
        /*0348*/ 	.word	0x000000ff
        /*034c*/ 	.word	0x00000100
        /*0350*/ 	.short	0x0100
        /*0352*/ 	.byte	0x04
	.zero		1


	//   ....[35]....
        /*0354*/ 	.word	0x00000c90
        /*0358*/ 	.word	0x000000ff
        /*035c*/ 	.word	0x00000120
        /*0360*/ 	.short	0x0100
        /*0362*/ 	.byte	0x04
	.zero		1


	//   ....[36]....
        /*0364*/ 	.word	0x00000ca0
        /*0368*/ 	.word	0x000000ff
        /*036c*/ 	.word	0x00000108
        /*0370*/ 	.short	0x0100
        /*0372*/ 	.byte	0x04
	.zero		1


	//   ....[37]....
        /*0374*/ 	.word	0x00000cb0
        /*0378*/ 	.word	0x000000ff
        /*037c*/ 	.word	0x00000128
        /*0380*/ 	.short	0x0100
        /*0382*/ 	.byte	0x04
	.zero		1


	//   ....[38]....
        /*0384*/ 	.word	0x00000da0
        /*0388*/ 	.word	0x000000ff
        /*038c*/ 	.word	0x00000130
        /*0390*/ 	.short	0x0100
        /*0392*/ 	.byte	0x04
	.zero		1


	//   ....[39]....
        /*0394*/ 	.word	0x00000db0
        /*0398*/ 	.word	0x000000ff
        /*039c*/ 	.word	0x00000140
        /*03a0*/ 	.short	0x0100
        /*03a2*/ 	.byte	0x04
	.zero		1


	//   ....[40]....
        /*03a4*/ 	.word	0x00000dc0
        /*03a8*/ 	.word	0x000000ff
        /*03ac*/ 	.word	0x00000138
        /*03b0*/ 	.short	0x0100
        /*03b2*/ 	.byte	0x04
	.zero		1


	//   ....[41]....
        /*03b4*/ 	.word	0x00000dd0
        /*03b8*/ 	.word	0x000000ff
        /*03bc*/ 	.word	0x00000148
        /*03c0*/ 	.short	0x0100
        /*03c2*/ 	.byte	0x04
	.zero		1


	//   ....[42]....
        /*03c4*/ 	.word	0x00000ed0
        /*03c8*/ 	.word	0x000000ff
        /*03cc*/ 	.word	0x00000150
        /*03d0*/ 	.short	0x0100
        /*03d2*/ 	.byte	0x06
	.zero		1


	//   ....[43]....
        /*03d4*/ 	.word	0x00001a70
        /*03d8*/ 	.word	0x00000000
        /*03dc*/ 	.word	0x00000140
        /*03e0*/ 	.short	0x010a
        /*03e2*/ 	.byte	0xff
	.zero		1


	//   ....[44]....
        /*03e4*/ 	.word	0x00001a90
        /*03e8*/ 	.word	0x00000000
        /*03ec*/ 	.word	0x00000130
        /*03f0*/ 	.short	0x0101
        /*03f2*/ 	.byte	0xff
	.zero		1


	//   ....[45]....
        /*03f4*/ 	.word	0x00001b40
        /*03f8*/ 	.word	0x000000ff
        /*03fc*/ 	.word	0x00000040
        /*0400*/ 	.short	0x010a
        /*0402*/ 	.byte	0x04
	.zero		1


	//   ....[46]....
        /*0404*/ 	.word	0x00001c10
        /*0408*/ 	.word	0x000000ff
        /*040c*/ 	.word	0x00000040
        /*0410*/ 	.short	0x010a
        /*0412*/ 	.byte	0x21
	.zero		1


	//   ....[47]....
        /*0414*/ 	.word	0x00001dc0
        /*0418*/ 	.word	0x000000ff
        /*041c*/ 	.word	0x00000040
        /*0420*/ 	.short	0x010a
        /*0422*/ 	.byte	0x05
	.zero		1


	//   ....[48]....
        /*0424*/ 	.word	0x00001ed0
        /*0428*/ 	.word	0x000000ff
        /*042c*/ 	.word	0x000000c8
        /*0430*/ 	.short	0x0101
        /*0432*/ 	.byte	0x0d
	.zero		1


	//   ....[49]....
        /*0434*/ 	.word	0x00001ef0
        /*0438*/ 	.word	0x000000ff
        /*043c*/ 	.word	0x00000040
        /*0440*/ 	.short	0x010a
        /*0442*/ 	.byte	0x04
	.zero		1


	//   ....[50]....
        /*0444*/ 	.word	0x00001f70
        /*0448*/ 	.word	0x000000ff
        /*044c*/ 	.word	0x00000040
        /*0450*/ 	.short	0x010a
        /*0452*/ 	.byte	0x09
	.zero		1


	//   ....[51]....
        /*0454*/ 	.word	0x00002140
        /*0458*/ 	.word	0x000000ff
        /*045c*/ 	.word	0x00000040
        /*0460*/ 	.short	0x010a
        /*0462*/ 	.byte	0x05
	.zero		1


	//   ....[52]....
        /*0464*/ 	.word	0x00002250
        /*0468*/ 	.word	0x00000003
        /*046c*/ 	.word	0x000000d0
        /*0470*/ 	.short	0x010a
        /*0472*/ 	.byte	0xff
	.zero		1


	//   ....[53]....
        /*0474*/ 	.word	0x000023a0
        /*0478*/ 	.word	0x00000000
        /*047c*/ 	.word	0x00000000
        /*0480*/ 	.short	0x0101
        /*0482*/ 	.byte	0xff
	.zero		1


	//   ....[54]....
        /*0484*/ 	.word	0x00002950
        /*0488*/ 	.word	0x000000ff
        /*048c*/ 	.word	0x00000000
        /*0490*/ 	.short	0x010a
        /*0492*/ 	.byte	0x04
	.zero		1


	//   ....[55]....
        /*0494*/ 	.word	0x000029e0
        /*0498*/ 	.word	0x000000ff
        /*049c*/ 	.word	0x00000000
        /*04a0*/ 	.short	0x010a
        /*04a2*/ 	.byte	0x05
	.zero		1


	//   ....[56]....
        /*04a4*/ 	.word	0x00002a70
        /*04a8*/ 	.word	0x000000ff
        /*04ac*/ 	.word	0x00000000
        /*04b0*/ 	.short	0x010a
        /*04b2*/ 	.byte	0x05
	.zero		1


	//   ....[57]....
        /*04b4*/ 	.word	0x00002b00
        /*04b8*/ 	.word	0x000000ff
        /*04bc*/ 	.word	0x00000000
        /*04c0*/ 	.short	0x010a
        /*04c2*/ 	.byte	0x05
	.zero		1


	//   ....[58]....
        /*04c4*/ 	.word	0x00002b90
        /*04c8*/ 	.word	0x000000ff
        /*04cc*/ 	.word	0x00000000
        /*04d0*/ 	.short	0x010a
        /*04d2*/ 	.byte	0x05
	.zero		1


	//   ....[59]....
        /*04d4*/ 	.word	0x00002c20
        /*04d8*/ 	.word	0x000000ff
        /*04dc*/ 	.word	0x00000000
        /*04e0*/ 	.short	0x010a
        /*04e2*/ 	.byte	0x05
	.zero		1


	//   ....[60]....
        /*04e4*/ 	.word	0x00002cb0
        /*04e8*/ 	.word	0x000000ff
        /*04ec*/ 	.word	0x00000000
        /*04f0*/ 	.short	0x010a
        /*04f2*/ 	.byte	0x05
	.zero		1


	//   ....[61]....
        /*04f4*/ 	.word	0x00002d50
        /*04f8*/ 	.word	0x00000000
        /*04fc*/ 	.word	0x00000000
        /*0500*/ 	.short	0x010a
        /*0502*/ 	.byte	0xff
	.zero		1


	//   ....[62]....
        /*0504*/ 	.word	0x00002e70
        /*0508*/ 	.word	0x00000002
        /*050c*/ 	.word	0x00000130
        /*0510*/ 	.short	0x010a
        /*0512*/ 	.byte	0xff
	.zero		1


	//   ....[63]....
        /*0514*/ 	.word	0x00002ed0
        /*0518*/ 	.word	0x00000004
        /*051c*/ 	.word	0x00000000
        /*0520*/ 	.short	0x0101
        /*0522*/ 	.byte	0xff
	.zero		1


	//   ....[64]....
        /*0524*/ 	.word	0x00002ef0
        /*0528*/ 	.word	0x000000ff
        /*052c*/ 	.word	0x000000e0
        /*0530*/ 	.short	0x010a
        /*0532*/ 	.byte	0x04
	.zero		1


	//   ....[65]....
        /*0534*/ 	.word	0x00003010
        /*0538*/ 	.word	0x00000002
        /*053c*/ 	.word	0x000000d0
        /*0540*/ 	.short	0x010a
        /*0542*/ 	.byte	0xff
	.zero		1


	//   ....[66]....
        /*0544*/ 	.word	0x00003120
        /*0548*/ 	.word	0x00000002
        /*054c*/ 	.word	0x00000000
        /*0550*/ 	.short	0x0101
        /*0552*/ 	.byte	0xff
	.zero		1


	//   ....[67]....
        /*0554*/ 	.word	0x000031b0
        /*0558*/ 	.word	0x000000ff
        /*055c*/ 	.word	0x000000e0
        /*0560*/ 	.short	0x0106
        /*0562*/ 	.byte	0x04
	.zero		1


	//   ....[68]....
        /*0564*/ 	.word	0x000031d0
        /*0568*/ 	.word	0x000000ff
        /*056c*/ 	.word	0x000000e0
        /*0570*/ 	.short	0x010a
        /*0572*/ 	.byte	0x04
	.zero		1


	//   ....[69]....
        /*0574*/ 	.word	0x00003260
        /*0578*/ 	.word	0x000000ff
        /*057c*/ 	.word	0x000000e0
        /*0580*/ 	.short	0x0106
        /*0582*/ 	.byte	0x07
	.zero		1


	//   ....[70]....
        /*0584*/ 	.word	0x000032a0
        /*0588*/ 	.word	0x00000000
        /*058c*/ 	.word	0x000000e0
        /*0590*/ 	.short	0x010a
        /*0592*/ 	.byte	0xff
	.zero		1


	//   ....[71]....
        /*0594*/ 	.word	0x000034e0
        /*0598*/ 	.word	0x000000ff
        /*059c*/ 	.word	0x00000008
        /*05a0*/ 	.short	0x010a
        /*05a2*/ 	.byte	0x05
	.zero		1


	//   ....[72]....
        /*05a4*/ 	.word	0x00003500
        /*05a8*/ 	.word	0x000000ff
        /*05ac*/ 	.word	0x00000008
        /*05b0*/ 	.short	0x010a
        /*05b2*/ 	.byte	0x05
	.zero		1


	//   ....[73]....
        /*05b4*/ 	.word	0x00003690
        /*05b8*/ 	.word	0x000000ff
        /*05bc*/ 	.word	0x00000008
        /*05c0*/ 	.short	0x010a
        /*05c2*/ 	.byte	0x05
	.zero		1


	//   ....[74]....
        /*05c4*/ 	.word	0x000036b0
        /*05c8*/ 	.word	0x000000ff
        /*05cc*/ 	.word	0x00000008
        /*05d0*/ 	.short	0x010a
        /*05d2*/ 	.byte	0x05
	.zero		1


	//   ....[75]....
        /*05d4*/ 	.word	0x00003770
        /*05d8*/ 	.word	0x000000ff
        /*05dc*/ 	.word	0x00000000
        /*05e0*/ 	.short	0x0101
        /*05e2*/ 	.byte	0x04
	.zero		1


	//   ....[76]....
        /*05e4*/ 	.word	0x00003ab0
        /*05e8*/ 	.word	0x00000000
        /*05ec*/ 	.word	0x000000d0
        /*05f0*/ 	.short	0x010a
        /*05f2*/ 	.byte	0xff
	.zero		1


	//   ....[77]....
        /*05f4*/ 	.word	0x00003b70
        /*05f8*/ 	.word	0x00000000
        /*05fc*/ 	.word	0x00000000
        /*0600*/ 	.short	0x0101
        /*0602*/ 	.byte	0xff
	.zero		1


	//   ....[78]....
        /*0604*/ 	.word	0x00003c30
        /*0608*/ 	.word	0x000000ff
        /*060c*/ 	.word	0x00000000
        /*0610*/ 	.short	0x010a
        /*0612*/ 	.byte	0x04
	.zero		1


	//   ....[79]....
        /*0614*/ 	.word	0x00003c40
        /*0618*/ 	.word	0x000000ff
        /*061c*/ 	.word	0x00000110
        /*0620*/ 	.short	0x010a
        /*0622*/ 	.byte	0x1f
	.zero		1


	//   ....[80]....
        /*0624*/ 	.word	0x00003cf0
        /*0628*/ 	.word	0x000000ff
        /*062c*/ 	.word	0x00000000
        /*0630*/ 	.short	0x010a
        /*0632*/ 	.byte	0x05
	.zero		1


	//   ....[81]....
        /*0634*/ 	.word	0x00003e20
        /*0638*/ 	.word	0x000000ff
        /*063c*/ 	.word	0x00000000
        /*0640*/ 	.short	0x010a
        /*0642*/ 	.byte	0x04
	.zero		1


	//   ....[82]....
        /*0644*/ 	.word	0x00004120
        /*0648*/ 	.word	0x000000ff
        /*064c*/ 	.word	0x00000000
        /*0650*/ 	.short	0x010a
        /*0652*/ 	.byte	0x04
	.zero		1


	//   ....[83]....
        /*0654*/ 	.word	0x000041b0
        /*0658*/ 	.word	0x000000ff
        /*065c*/ 	.word	0x00000000
        /*0660*/ 	.short	0x010a
        /*0662*/ 	.byte	0x05
	.zero		1


	//   ....[84]....
        /*0664*/ 	.word	0x00004240
        /*0668*/ 	.word	0x000000ff
        /*066c*/ 	.word	0x00000000
        /*0670*/ 	.short	0x010a
        /*0672*/ 	.byte	0x05
	.zero		1


	//   ....[85]....
        /*0674*/ 	.word	0x000042e0
        /*0678*/ 	.word	0x00000000
        /*067c*/ 	.word	0x00000000
        /*0680*/ 	.short	0x010a
        /*0682*/ 	.byte	0xff
	.zero		1


	//   ....[86]....
        /*0684*/ 	.word	0x00004320
        /*0688*/ 	.word	0x00000000
        /*068c*/ 	.word	0x00000000
        /*0690*/ 	.short	0x010a
        /*0692*/ 	.byte	0xff
	.zero		1


	//   ....[87]....
        /*0694*/ 	.word	0x00004390
        /*0698*/ 	.word	0x000000ff
        /*069c*/ 	.word	0x00000000
        /*06a0*/ 	.short	0x0101
        /*06a2*/ 	.byte	0x04
	.zero		1


	//   ....[88]....
        /*06a4*/ 	.word	0x000043d0
        /*06a8*/ 	.word	0x000000ff
        /*06ac*/ 	.word	0x00000150
        /*06b0*/ 	.short	0x010a
        /*06b2*/ 	.byte	0x1a
	.zero		1


	//   ....[89]....
        /*06b4*/ 	.word	0x00004420
        /*06b8*/ 	.word	0x000000ff
        /*06bc*/ 	.word	0x00000000
        /*06c0*/ 	.short	0x0101
        /*06c2*/ 	.byte	0x04
	.zero		1


	//   ....[90]....
        /*06c4*/ 	.word	0x00004930
        /*06c8*/ 	.word	0x00000008
        /*06cc*/ 	.word	0x000000d0
        /*06d0*/ 	.short	0x010a
        /*06d2*/ 	.byte	0xff
	.zero		1


	//   ....[91]....
        /*06d4*/ 	.word	0x00004aa0
        /*06d8*/ 	.word	0x00000000
        /*06dc*/ 	.word	0x00000000
        /*06e0*/ 	.short	0x0101
        /*06e2*/ 	.byte	0xff
	.zero		1


	//   ....[92]....
        /*06e4*/ 	.word	0x00004f80
        /*06e8*/ 	.word	0x000000ff
        /*06ec*/ 	.word	0x000000c8
        /*06f0*/ 	.short	0x010a
        /*06f2*/ 	.byte	0x15
	.zero		1


	//   ....[93]....
        /*06f4*/ 	.word	0x00005110
        /*06f8*/ 	.word	0x000000ff
        /*06fc*/ 	.word	0x000000a0
        /*0700*/ 	.short	0x010a
        /*0702*/ 	.byte	0x15
	.zero		1


	//   ....[94]....
        /*0704*/ 	.word	0x000052e0
        /*0708*/ 	.word	0x000000ff
        /*070c*/ 	.word	0x00000080
        /*0710*/ 	.short	0x010b
        /*0712*/ 	.byte	0x15
	.zero		1


	//   ....[95]....
        /*0714*/ 	.word	0x000052f0
        /*0718*/ 	.word	0x000000ff
        /*071c*/ 	.word	0x00000000
        /*0720*/ 	.short	0x0101
        /*0722*/ 	.byte	0x34
	.zero		1


	//   ....[96]....
        /*0724*/ 	.word	0x00005300
        /*0728*/ 	.word	0x000000ff
        /*072c*/ 	.word	0x000000a8
        /*0730*/ 	.short	0x010a
        /*0732*/ 	.byte	0x15
	.zero		1


	//   ....[97]....
        /*0734*/ 	.word	0x000054b0
        /*0738*/ 	.word	0x000000ff
        /*073c*/ 	.word	0x00000088
        /*0740*/ 	.short	0x010b
        /*0742*/ 	.byte	0x15
	.zero		1


	//   ....[98]....
        /*0744*/ 	.word	0x000054c0
        /*0748*/ 	.word	0x000000ff
        /*074c*/ 	.word	0x00000000
        /*0750*/ 	.short	0x0101
        /*0752*/ 	.byte	0x2f
	.zero		1


	//   ....[99]....
        /*0754*/ 	.word	0x000054d0
        /*0758*/ 	.word	0x000000ff
        /*075c*/ 	.word	0x000000b0
        /*0760*/ 	.short	0x010a
        /*0762*/ 	.byte	0x15
	.zero		1


	//   ....[100]....
        /*0764*/ 	.word	0x000056a0
        /*0768*/ 	.word	0x000000ff
        /*076c*/ 	.word	0x00000090
        /*0770*/ 	.short	0x010b
        /*0772*/ 	.byte	0x15
	.zero		1


	//   ....[101]....
        /*0774*/ 	.word	0x000056b0
        /*0778*/ 	.word	0x000000ff
        /*077c*/ 	.word	0x00000000
        /*0780*/ 	.short	0x0101
        /*0782*/ 	.byte	0x2e
	.zero		1


	//   ....[102]....
        /*0784*/ 	.word	0x000056c0
        /*0788*/ 	.word	0x000000ff
        /*078c*/ 	.word	0x000000b8
        /*0790*/ 	.short	0x010a
        /*0792*/ 	.byte	0x15
	.zero		1


	//   ....[103]....
        /*0794*/ 	.word	0x00005910
        /*0798*/ 	.word	0x000000ff
        /*079c*/ 	.word	0x00000098
        /*07a0*/ 	.short	0x010b
        /*07a2*/ 	.byte	0x15
	.zero		1


	//   ....[104]....
        /*07a4*/ 	.word	0x00005920
        /*07a8*/ 	.word	0x000000ff
        /*07ac*/ 	.word	0x00000000
        /*07b0*/ 	.short	0x0101
        /*07b2*/ 	.byte	0x27
	.zero		1


	//   ....[105]....
        /*07b4*/ 	.word	0x00005950
        /*07b8*/ 	.word	0x000000ff
        /*07bc*/ 	.word	0x000000a0
        /*07c0*/ 	.short	0x010a
        /*07c2*/ 	.byte	0x15
	.zero		1


	//   ....[106]....
        /*07c4*/ 	.word	0x00005970
        /*07c8*/ 	.word	0x000000ff
        /*07cc*/ 	.word	0x000000a8
        /*07d0*/ 	.short	0x010a
        /*07d2*/ 	.byte	0x15
	.zero		1


	//   ....[107]....
        /*07d4*/ 	.word	0x00005990
        /*07d8*/ 	.word	0x000000ff
        /*07dc*/ 	.word	0x000000b0
        /*07e0*/ 	.short	0x010a
        /*07e2*/ 	.byte	0x15
	.zero		1


	//   ....[108]....
        /*07e4*/ 	.word	0x000059d0
        /*07e8*/ 	.word	0x00000000
        /*07ec*/ 	.word	0x000000b8
        /*07f0*/ 	.short	0x010a
        /*07f2*/ 	.byte	0xff
	.zero		1


	//   ....[109]....
        /*07f4*/ 	.word	0x00005cf0
        /*07f8*/ 	.word	0x00000003
        /*07fc*/ 	.word	0x000000d0
        /*0800*/ 	.short	0x010a
        /*0802*/ 	.byte	0xff
	.zero		1


	//   ....[110]....
        /*0804*/ 	.word	0x00005e70
        /*0808*/ 	.word	0x00000000
        /*080c*/ 	.word	0x00000000
        /*0810*/ 	.short	0x0101
        /*0812*/ 	.byte	0xff
	.zero		1


	//   ....[111]....
        /*0814*/ 	.word	0x00006990
        /*0818*/ 	.word	0x00000005
        /*081c*/ 	.word	0x00000080
        /*0820*/ 	.short	0x010a
        /*0822*/ 	.byte	0xff
	.zero		1


	//   ....[112]....
        /*0824*/ 	.word	0x000069d0
        /*0828*/ 	.word	0x0000005a
        /*082c*/ 	.word	0x000000f0
        /*0830*/ 	.short	0x010a
        /*0832*/ 	.byte	0xff
	.zero		1


	//   ....[113]....
        /*0834*/ 	.word	0x00006b10
        /*0838*/ 	.word	0x00000005
        /*083c*/ 	.word	0x00000080
        /*0840*/ 	.short	0x010a
        /*0842*/ 	.byte	0xff
	.zero		1


	//   ....[114]....
        /*0844*/ 	.word	0x00006c40
        /*0848*/ 	.word	0x00000000
        /*084c*/ 	.word	0x00000000
        /*0850*/ 	.short	0x0101
        /*0852*/ 	.byte	0xff
	.zero		1


	//   ....[115]....
        /*0854*/ 	.word	0x00006ca0
        /*0858*/ 	.word	0x0000005a
        /*085c*/ 	.word	0x000000f0
        /*0860*/ 	.short	0x010a
        /*0862*/ 	.byte	0xff
	.zero		1


	//   ....[116]....
        /*0864*/ 	.word	0x00007840
        /*0868*/ 	.word	0x00000067
        /*086c*/ 	.word	0x00000080
        /*0870*/ 	.short	0x010a
        /*0872*/ 	.byte	0xff
	.zero		1


	//   ....[117]....
        /*0874*/ 	.word	0x00007910
        /*0878*/ 	.word	0x00000067
        /*087c*/ 	.word	0x00000080
        /*0880*/ 	.short	0x010a
        /*0882*/ 	.byte	0xff
	.zero		1


	//   ....[118]....
        /*0884*/ 	.word	0x00007a40
        /*0888*/ 	.word	0x00000000
        /*088c*/ 	.word	0x00000000
        /*0890*/ 	.short	0x0101
        /*0892*/ 	.byte	0xff
	.zero		1


	//   ....[119]....
        /*0894*/ 	.word	0x000085d0
        /*0898*/ 	.word	0x00000067
        /*089c*/ 	.word	0x00000080
        /*08a0*/ 	.short	0x010a
        /*08a2*/ 	.byte	0xff
	.zero		1


	//   ....[120]....
        /*08a4*/ 	.word	0x000086a0
        /*08a8*/ 	.word	0x00000067
        /*08ac*/ 	.word	0x00000080
        /*08b0*/ 	.short	0x010a
        /*08b2*/ 	.byte	0xff
	.zero		1


	//   ....[121]....
        /*08b4*/ 	.word	0x000087d0
        /*08b8*/ 	.word	0x00000000
        /*08bc*/ 	.word	0x00000000
        /*08c0*/ 	.short	0x0101
        /*08c2*/ 	.byte	0xff
	.zero		1


	//   ....[122]....
        /*08c4*/ 	.word	0x00009380
        /*08c8*/ 	.word	0x00000066
        /*08cc*/ 	.word	0x00000080
        /*08d0*/ 	.short	0x010a
        /*08d2*/ 	.byte	0xff
	.zero		1


	//   ....[123]....
        /*08d4*/ 	.word	0x00009450
        /*08d8*/ 	.word	0x00000066
        /*08dc*/ 	.word	0x00000080
        /*08e0*/ 	.short	0x010a
        /*08e2*/ 	.byte	0xff
	.zero		1


	//   ....[124]....
        /*08e4*/ 	.word	0x00009580
        /*08e8*/ 	.word	0x00000000
        /*08ec*/ 	.word	0x00000000
        /*08f0*/ 	.short	0x0101
        /*08f2*/ 	.byte	0xff
	.zero		1


	//   ....[125]....
        /*08f4*/ 	.word	0x00009860
        /*08f8*/ 	.word	0x0000005a
        /*08fc*/ 	.word	0x00000000
        /*0900*/ 	.short	0x0101
        /*0902*/ 	.byte	0xff
	.zero		1


	//   ....[126]....
        /*0904*/ 	.word	0x0000a220
        /*0908*/ 	.word	0x00000000
        /*090c*/ 	.word	0x00000140
        /*0910*/ 	.short	0x010a
        /*0912*/ 	.byte	0xff
	.zero		1


	//   ....[127]....
        /*0914*/ 	.word	0x0000a280
        /*0918*/ 	.word	0x00000000
        /*091c*/ 	.word	0x00000040
        /*0920*/ 	.short	0x010a
        /*0922*/ 	.byte	0xff
	.zero		1


	//   ....[128]....
        /*0924*/ 	.word	0x0000a2e0
        /*0928*/ 	.word	0x00000000
        /*092c*/ 	.word	0x00000040
        /*0930*/ 	.short	0x010a
        /*0932*/ 	.byte	0xff
	.zero		1


	//   ....[129]....
        /*0934*/ 	.word	0x0000a330
        /*0938*/ 	.word	0x00000003
        /*093c*/ 	.word	0x000000d0
        /*0940*/ 	.short	0x010a
        /*0942*/ 	.byte	0xff
	.zero		1


	//   ....[130]....
        /*0944*/ 	.word	0x0000a390
        /*0948*/ 	.word	0x00000000
        /*094c*/ 	.word	0x00000000
        /*0950*/ 	.short	0x010a
        /*0952*/ 	.byte	0xff
	.zero		1


	//   ....[131]....
        /*0954*/ 	.word	0x0000a3f0
        /*0958*/ 	.word	0x00000000
        /*095c*/ 	.word	0x00000000
        /*0960*/ 	.short	0x010a
        /*0962*/ 	.byte	0xff
	.zero		1


	//   ....[132]....
        /*0964*/ 	.word	0x0000a450
        /*0968*/ 	.word	0x00000000
        /*096c*/ 	.word	0x00000000
        /*0970*/ 	.short	0x010a
        /*0972*/ 	.byte	0xff
	.zero		1


	//   ....[133]....
        /*0974*/ 	.word	0x0000a4b0
        /*0978*/ 	.word	0x00000000
        /*097c*/ 	.word	0x00000000
        /*0980*/ 	.short	0x010a
        /*0982*/ 	.byte	0xff
	.zero		1


	//   ....[134]....
        /*0984*/ 	.word	0x0000a510
        /*0988*/ 	.word	0x00000000
        /*098c*/ 	.word	0x00000000
        /*0990*/ 	.short	0x010a
        /*0992*/ 	.byte	0xff
	.zero		1


	//   ....[135]....
        /*0994*/ 	.word	0x0000a570
        /*0998*/ 	.word	0x00000000
        /*099c*/ 	.word	0x00000000
        /*09a0*/ 	.short	0x010a
        /*09a2*/ 	.byte	0xff
	.zero		1


	//   ....[136]....
        /*09a4*/ 	.word	0x0000a5d0
        /*09a8*/ 	.word	0x00000000
        /*09ac*/ 	.word	0x00000000
        /*09b0*/ 	.short	0x010a
        /*09b2*/ 	.byte	0xff
	.zero		1


	//   ....[137]....
        /*09b4*/ 	.word	0x0000a620
        /*09b8*/ 	.word	0x00000002
        /*09bc*/ 	.word	0x00000130
        /*09c0*/ 	.short	0x010a
        /*09c2*/ 	.byte	0xff
	.zero		1


	//   ....[138]....
        /*09c4*/ 	.word	0x0000a680
        /*09c8*/ 	.word	0x00000002
        /*09cc*/ 	.word	0x000000e0
        /*09d0*/ 	.short	0x010a
        /*09d2*/ 	.byte	0xff
	.zero		1


	//   ....[139]....
        /*09d4*/ 	.word	0x0000a6d0
        /*09d8*/ 	.word	0x00000002
        /*09dc*/ 	.word	0x000000d0
        /*09e0*/ 	.short	0x010a
        /*09e2*/ 	.byte	0xff
	.zero		1


	//   ....[140]....
        /*09e4*/ 	.word	0x0000a730
        /*09e8*/ 	.word	0x00000000
        /*09ec*/ 	.word	0x000000e0
        /*09f0*/ 	.short	0x010a
        /*09f2*/ 	.byte	0xff
	.zero		1


	//   ....[141]....
        /*09f4*/ 	.word	0x0000a790
        /*09f8*/ 	.word	0x00000000
        /*09fc*/ 	.word	0x00000008
        /*0a00*/ 	.short	0x010a
        /*0a02*/ 	.byte	0xff
	.zero		1


	//   ....[142]....
        /*0a04*/ 	.word	0x0000a870
        /*0a08*/ 	.word	0x00000000
        /*0a0c*/ 	.word	0x00000008
        /*0a10*/ 	.short	0x010a
        /*0a12*/ 	.byte	0xff
	.zero		1


	//   ....[143]....
        /*0a14*/ 	.word	0x0000a8c0
        /*0a18*/ 	.word	0x00000000
        /*0a1c*/ 	.word	0x000000d0
        /*0a20*/ 	.short	0x010a
        /*0a22*/ 	.byte	0xff
	.zero		1


	//   ....[144]....
        /*0a24*/ 	.word	0x0000a920
        /*0a28*/ 	.word	0x00000000
        /*0a2c*/ 	.word	0x00000110
        /*0a30*/ 	.short	0x010a
        /*0a32*/ 	.byte	0xff
	.zero		1


	//   ....[145]....
        /*0a34*/ 	.word	0x0000a980
        /*0a38*/ 	.word	0x00000000
        /*0a3c*/ 	.word	0x00000000
        /*0a40*/ 	.short	0x010a
        /*0a42*/ 	.byte	0xff
	.zero		1


	//   ....[146]....
        /*0a44*/ 	.word	0x0000a9e0
        /*0a48*/ 	.word	0x00000000
        /*0a4c*/ 	.word	0x00000000
        /*0a50*/ 	.short	0x010a
        /*0a52*/ 	.byte	0xff
	.zero		1


	//   ....[147]....
        /*0a54*/ 	.word	0x0000aa40
        /*0a58*/ 	.word	0x00000000
        /*0a5c*/ 	.word	0x00000000
        /*0a60*/ 	.short	0x010a
        /*0a62*/ 	.byte	0xff
	.zero		1


	//   ....[148]....
        /*0a64*/ 	.word	0x0000aaa0
        /*0a68*/ 	.word	0x00000000
        /*0a6c*/ 	.word	0x00000000
        /*0a70*/ 	.short	0x010a
        /*0a72*/ 	.byte	0xff
	.zero		1


	//   ....[149]....
        /*0a74*/ 	.word	0x0000ab00
        /*0a78*/ 	.word	0x00000000
        /*0a7c*/ 	.word	0x00000150
        /*0a80*/ 	.short	0x010a
        /*0a82*/ 	.byte	0xff
	.zero		1


	//   ....[150]....
        /*0a84*/ 	.word	0x0000ab50
        /*0a88*/ 	.word	0x00000008
        /*0a8c*/ 	.word	0x000000d0
        /*0a90*/ 	.short	0x010a
        /*0a92*/ 	.byte	0xff
	.zero		1


	//   ....[151]....
        /*0a94*/ 	.word	0x0000abb0
        /*0a98*/ 	.word	0x00000000
        /*0a9c*/ 	.word	0x000000c8
        /*0aa0*/ 	.short	0x010a
        /*0aa2*/ 	.byte	0xff
	.zero		1


	//   ....[152]....
        /*0aa4*/ 	.word	0x0000ac10
        /*0aa8*/ 	.word	0x00000005
        /*0aac*/ 	.word	0x000000a0
        /*0ab0*/ 	.short	0x010a
        /*0ab2*/ 	.byte	0xff
	.zero		1


	//   ....[153]....
        /*0ab4*/ 	.word	0x0000ac70
        /*0ab8*/ 	.word	0x00000005
        /*0abc*/ 	.word	0x000000a8
        /*0ac0*/ 	.short	0x010a
        /*0ac2*/ 	.byte	0xff
	.zero		1


	//   ....[154]....
        /*0ac4*/ 	.word	0x0000acd0
        /*0ac8*/ 	.word	0x00000005
        /*0acc*/ 	.word	0x000000b0
        /*0ad0*/ 	.short	0x010a
        /*0ad2*/ 	.byte	0xff
	.zero		1


	//   ....[155]....
        /*0ad4*/ 	.word	0x0000ad30
        /*0ad8*/ 	.word	0x00000005
        /*0adc*/ 	.word	0x000000b8
        /*0ae0*/ 	.short	0x010a
        /*0ae2*/ 	.byte	0xff
	.zero		1


	//   ....[156]....
        /*0ae4*/ 	.word	0x0000ad90
        /*0ae8*/ 	.word	0x00000000
        /*0aec*/ 	.word	0x000000a0
        /*0af0*/ 	.short	0x010a
        /*0af2*/ 	.byte	0xff
	.zero		1


	//   ....[157]....
        /*0af4*/ 	.word	0x0000adf0
        /*0af8*/ 	.word	0x00000000
        /*0afc*/ 	.word	0x000000a8
        /*0b00*/ 	.short	0x010a
        /*0b02*/ 	.byte	0xff
	.zero		1


	//   ....[158]....
        /*0b04*/ 	.word	0x0000ae50
        /*0b08*/ 	.word	0x00000000
        /*0b0c*/ 	.word	0x000000b0
        /*0b10*/ 	.short	0x010a
        /*0b12*/ 	.byte	0xff
	.zero		1


	//   ....[159]....
        /*0b14*/ 	.word	0x0000aea0
        /*0b18*/ 	.word	0x00000003
        /*0b1c*/ 	.word	0x000000d0
        /*0b20*/ 	.short	0x010a
        /*0b22*/ 	.byte	0xff
	.zero		1


	//   ....[160]....
        /*0b24*/ 	.word	0x0000aef0
        /*0b28*/ 	.word	0x00000005
        /*0b2c*/ 	.word	0x00000080
        /*0b30*/ 	.short	0x010a
        /*0b32*/ 	.byte	0xff
	.zero		1


	//   ....[161]....
        /*0b34*/ 	.word	0x0000af40
        /*0b38*/ 	.word	0x0000005a
        /*0b3c*/ 	.word	0x000000f0
        /*0b40*/ 	.short	0x010a
        /*0b42*/ 	.byte	0xff
	.zero		1


	//   ....[162]....
        /*0b44*/ 	.word	0x0000af90
        /*0b48*/ 	.word	0x00000067
        /*0b4c*/ 	.word	0x00000080
        /*0b50*/ 	.short	0x010a
        /*0b52*/ 	.byte	0xff
	.zero		1


	//   ....[163]....
        /*0b54*/ 	.word	0x0000afe0
        /*0b58*/ 	.word	0x00000067
        /*0b5c*/ 	.word	0x00000080
        /*0b60*/ 	.short	0x010a
        /*0b62*/ 	.byte	0xff
	.zero		1


	//   ....[164]....
        /*0b64*/ 	.word	0x0000b030
        /*0b68*/ 	.word	0x00000066
        /*0b6c*/ 	.word	0x00000080
        /*0b70*/ 	.short	0x010a
        /*0b72*/ 	.byte	0xff
	.zero		1


	//----- nvinfo : EIATTR_NUM_MBARRIERS
	.align		4
.L_48:
        /*0b74*/ 	.byte	0x03, 0x38
        /*0b76*/ 	.short	0x002b


	//----- nvinfo : EIATTR_EXIT_INSTR_OFFSETS
	.align		4
        /*0b78*/ 	.byte	0x04, 0x1c
        /*0b7a*/ 	.short	(.L_50 - .L_49)


	//   ....[0]....
.L_49:
        /*0b7c*/ 	.word	0x00002d80


	//   ....[1]....
        /*0b80*/ 	.word	0x00003270


	//   ....[2]....
        /*0b84*/ 	.word	0x000032d0


	//   ....[3]....
        /*0b88*/ 	.word	0x00004650


	//   ....[4]....
        /*0b8c*/ 	.word	0x00005a00


	//   ....[5]....
        /*0b90*/ 	.word	0x00005a40


	//   ....[6]....
        /*0b94*/ 	.word	0x0000a210


	//----- nvinfo : EIATTR_MAX_THREADS
	.align		4
.L_50:
        /*0b98*/ 	.byte	0x04, 0x05
        /*0b9a*/ 	.short	(.L_52 - .L_51)
.L_51:
        /*0b9c*/ 	.word	0x00000100
        /*0ba0*/ 	.word	0x00000001
        /*0ba4*/ 	.word	0x00000001


	//----- nvinfo : EIATTR_CRS_STACK_SIZE
	.align		4
.L_52:
        /*0ba8*/ 	.byte	0x04, 0x1e
        /*0baa*/ 	.short	(.L_54 - .L_53)
.L_53:
        /*0bac*/ 	.word	0x00000000


	//----- nvinfo : EIATTR_CBANK_PARAM_SIZE
	.align		4
.L_54:
        /*0bb0*/ 	.byte	0x03, 0x19
        /*0bb2*/ 	.short	0x0800


	//----- nvinfo : EIATTR_PARAM_CBANK
	.align		4
        /*0bb4*/ 	.byte	0x04, 0x0a
        /*0bb6*/ 	.short	(.L_56 - .L_55)
	.align		4
.L_55:
        /*0bb8*/ 	.word	index@(.nv.constant0._ZN7cutlass13device_kernelINS_4gemm6kernel13GemmUniversalIN4cute5tupleIJiiiiEEENS1_10collective13CollectiveMmaINS1_35MainloopSm100TmaUmmaWarpSpecializedILi8ELi2ELi4ENS5_IJNS4_1CILi4EEENSA_ILi1EEESC_EEEEENS5_IJNSA_ILi128EEENSA_ILi256EEESF_EEENS_12float_e5m2_tENS5_IJlSC_lEEESI_SJ_NS4_8TiledMMAINS4_8MMA_AtomIJNS4_10MMA_TraitsINS4_25SM100_MMA_F8F6F4_2x1SM_SSEJSI_SI_fSF_SG_NS4_17integral_constantINS4_4UMMA5MajorELSQ_0EEESR_NSO_INSP_7ScaleInELSS_0EEEST_EEEEEENS4_6LayoutINS5_IJSC_SC_SC_EEENS5_IJNSA_ILi0EEESY_SY_EEEEENS5_IJNS4_10UnderscoreES11_S11_EEEEENS4_18SM100_TMA_2SM_LOADENS4_14ComposedLayoutINS4_7SwizzleILi3ELi4ELi3EEENS4_18smem_ptr_flag_bitsILi8EEENSW_INS5_IJNSA_ILi8EEESF_EEENS5_IJSF_SC_EEEEEEEvNS4_8identityENS4_28SM100_TMA_2SM_LOAD_MULTICASTES1E_vS1F_EENS_8epilogue10collective18CollectiveEpilogueINS1I_23Sm100TmaWarpSpecializedILi4ELi2ELi32ELb0ELb0EEEJNS5_IJNSA_ILi64EEESG_SF_EEENS5_IJNSW_IS1N_SC_EENSW_INS5_IJNSA_ILi32EEENSA_ILi2EEEEEENS5_IJSC_SF_EEEEEEEESI_SJ_SI_SJ_NS1I_6fusion15FusionCallbacksIS1M_NS1W_17LinearCombinationISI_fSI_fLNS_15FloatRoundStyleE2EEES1O_S1V_JEEENS4_5SM1004TMEM4LOAD26SM100_TMEM_LOAD_32dp32b32xENS4_13SM90_TMA_LOADENS15_INS16_ILi1ELi4ELi3EEES19_NSW_INS5_IJS1A_S1Q_EEENS5_IJS1Q_SC_EEEEEEENS4_39AutoVectorizingCopyWithAssumedAlignmentILi128EEENS4_14SM90_TMA_STOREES2B_S2D_S2D_EEEvvEEEEvNT_6ParamsE)
        /*0bbc*/ 	.short	0x0380
        /*0bbe*/ 	.short	0x0800


	//----- nvinfo : EIATTR_SW_WAR
	.align		4
.L_56:
        /*0bc0*/ 	.byte	0x04, 0x36
        /*0bc2*/ 	.short	(.L_58 - .L_57)
.L_57:
        /*0bc4*/ 	.word	0x00000008
.L_58:


//--------------------- .nv.callgraph             --------------------------
	.section	.nv.callgraph,"",@"SHT_CUDA_CALLGRAPH"
	.align	4
	.sectionentsize	8
	.align		4
        /*0000*/ 	.word	0x00000000
	.align		4
        /*0004*/ 	.word	0xffffffff
	.align		4
        /*0008*/ 	.word	index@(_ZN7cutlass13device_kernelINS_4gemm6kernel13GemmUniversalIN4cute5tupleIJiiiiEEENS1_10collective13CollectiveMmaINS1_35MainloopSm100TmaUmmaWarpSpecializedILi8ELi2ELi4ENS5_IJNS4_1CILi4EEENSA_ILi1EEESC_EEEEENS5_IJNSA_ILi128EEENSA_ILi256EEESF_EEENS_12float_e5m2_tENS5_IJlSC_lEEESI_SJ_NS4_8TiledMMAINS4_8MMA_AtomIJNS4_10MMA_TraitsINS4_25SM100_MMA_F8F6F4_2x1SM_SSEJSI_SI_fSF_SG_NS4_17integral_constantINS4_4UMMA5MajorELSQ_0EEESR_NSO_INSP_7ScaleInELSS_0EEEST_EEEEEENS4_6LayoutINS5_IJSC_SC_SC_EEENS5_IJNSA_ILi0EEESY_SY_EEEEENS5_IJNS4_10UnderscoreES11_S11_EEEEENS4_18SM100_TMA_2SM_LOADENS4_14ComposedLayoutINS4_7SwizzleILi3ELi4ELi3EEENS4_18smem_ptr_flag_bitsILi8EEENSW_INS5_IJNSA_ILi8EEESF_EEENS5_IJSF_SC_EEEEEEEvNS4_8identityENS4_28SM100_TMA_2SM_LOAD_MULTICASTES1E_vS1F_EENS_8epilogue10collective18CollectiveEpilogueINS1I_23Sm100TmaWarpSpecializedILi4ELi2ELi32ELb0ELb0EEEJNS5_IJNSA_ILi64EEESG_SF_EEENS5_IJNSW_IS1N_SC_EENSW_INS5_IJNSA_ILi32EEENSA_ILi2EEEEEENS5_IJSC_SF_EEEEEEEESI_SJ_SI_SJ_NS1I_6fusion15FusionCallbacksIS1M_NS1W_17LinearCombinationISI_fSI_fLNS_15FloatRoundStyleE2EEES1O_S1V_JEEENS4_5SM1004TMEM4LOAD26SM100_TMEM_LOAD_32dp32b32xENS4_13SM90_TMA_LOADENS15_INS16_ILi1ELi4ELi3EEES19_NSW_INS5_IJS1A_S1Q_EEENS5_IJS1Q_SC_EEEEEEENS4_39AutoVectorizingCopyWithAssumedAlignmentILi128EEENS4_14SM90_TMA_STOREES2B_S2D_S2D_EEEvvEEEEvNT_6ParamsE)
	.align		4
        /*000c*/ 	.word	index@(__assertfail)
	.align		4
        /*0010*/ 	.word	0x00000000
	.align		4
        /*0014*/ 	.word	0xfffffffe
	.align		4
        /*0018*/ 	.word	0x00000000
	.align		4
        /*001c*/ 	.word	0xfffffffd
	.align		4
        /*0020*/ 	.word	0x00000000
	.align		4
        /*0024*/ 	.word	0xfffffffc


//--------------------- .nv.constant4             --------------------------
	.section	.nv.constant4,"a",@progbits
	.align	8
	.align		8
.nv.constant4:
        /*0000*/ 	.dword	__assertfail
	.align		8
        /*0008*/ 	.dword	__unnamed_1
	.align		8
        /*0010*/ 	.dword	__unnamed_2
	.align		8
        /*0018*/ 	.dword	__unnamed_3
	.align		8
        /*0020*/ 	.dword	_ZN40_INTERNAL_4afe5b01_4_k_cu_073890e8_219434cuda3std3__45__cpo5beginE
	.align		8
        /*0028*/ 	.dword	_ZN40_INTERNAL_4afe5b01_4_k_cu_073890e8_219434cuda3std3__45__cpo3endE
	.align		8
        /*0030*/ 	.dword	_ZN40_INTERNAL_4afe5b01_4_k_cu_073890e8_219434cuda3std3__45__cpo6cbeginE
	.align		8
        /*0038*/ 	.dword	_ZN40_INTERNAL_4afe5b01_4_k_cu_073890e8_219434cuda3std3__45__cpo4cendE
	.align		8
        /*0040*/ 	.dword	_ZN40_INTERNAL_4afe5b01_4_k_cu_073890e8_219434cuda3std3__442_GLOBAL__N__4afe5b01_4_k_cu_073890e8_219436ignoreE
	.align		8
        /*0048*/ 	.dword	_ZN40_INTERNAL_4afe5b01_4_k_cu_073890e8_219434cuda3std3__419piecewise_constructE
	.align		8
        /*0050*/ 	.dword	_ZN40_INTERNAL_4afe5b01_4_k_cu_073890e8_219434cuda3std3__48in_placeE
	.align		8
        /*0058*/ 	.dword	_ZN40_INTERNAL_4afe5b01_4_k_cu_073890e8_219434cuda3std6ranges3__45__cpo4swapE
	.align		8
        /*0060*/ 	.dword	_ZN40_INTERNAL_4afe5b01_4_k_cu_073890e8_219434cuda3std6ranges3__45__cpo9iter_moveE
	.align		8
        /*0068*/ 	.dword	_ZN40_INTERNAL_4afe5b01_4_k_cu_073890e8_219434cute7productE
	.align		8
        /*0070*/ 	.dword	_ZN40_INTERNAL_4afe5b01_4_k_cu_073890e8_219434cute1_E
	.align		8
        /*0078*/ 	.dword	$str$25
	.align		8
        /*0080*/ 	.dword	$str$26
	.align		8
        /*0088*/ 	.dword	$str$27
	.align		8
        /*0090*/ 	.dword	$str$28


//--------------------- .text._ZN7cutlass13device_kernelINS_4gemm6kernel13GemmUniversalIN4cute5tupleIJiiiiEEENS1_10collective13CollectiveMmaINS1_35MainloopSm100TmaUmmaWarpSpecializedILi8ELi2ELi4ENS5_IJNS4_1CILi4EEENSA_ILi1EEESC_EEEEENS5_IJNSA_ILi128EEENSA_ILi256EEESF_EEENS_12float_e5m2_tENS5_IJlSC_lEEESI_SJ_NS4_8TiledMMAINS4_8MMA_AtomIJNS4_10MMA_TraitsINS4_25SM100_MMA_F8F6F4_2x1SM_SSEJSI_SI_fSF_SG_NS4_17integral_constantINS4_4UMMA5MajorELSQ_0EEESR_NSO_INSP_7ScaleInELSS_0EEEST_EEEEEENS4_6LayoutINS5_IJSC_SC_SC_EEENS5_IJNSA_ILi0EEESY_SY_EEEEENS5_IJNS4_10UnderscoreES11_S11_EEEEENS4_18SM100_TMA_2SM_LOADENS4_14ComposedLayoutINS4_7SwizzleILi3ELi4ELi3EEENS4_18smem_ptr_flag_bitsILi8EEENSW_INS5_IJNSA_ILi8EEESF_EEENS5_IJSF_SC_EEEEEEEvNS4_8identityENS4_28SM100_TMA_2SM_LOAD_MULTICASTES1E_vS1F_EENS_8epilogue10collective18CollectiveEpilogueINS1I_23Sm100TmaWarpSpecializedILi4ELi2ELi32ELb0ELb0EEEJNS5_IJNSA_ILi64EEESG_SF_EEENS5_IJNSW_IS1N_SC_EENSW_INS5_IJNSA_ILi32EEENSA_ILi2EEEEEENS5_IJSC_SF_EEEEEEEESI_SJ_SI_SJ_NS1I_6fusion15FusionCallbacksIS1M_NS1W_17LinearCombinationISI_fSI_fLNS_15FloatRoundStyleE2EEES1O_S1V_JEEENS4_5SM1004TMEM4LOAD26SM100_TMEM_LOAD_32dp32b32xENS4_13SM90_TMA_LOADENS15_INS16_ILi1ELi4ELi3EEES19_NSW_INS5_IJS1A_S1Q_EEENS5_IJS1Q_SC_EEEEEEENS4_39AutoVectorizingCopyWithAssumedAlignmentILi128EEENS4_14SM90_TMA_STOREES2B_S2D_S2D_EEEvvEEEEvNT_6ParamsE --------------------------
	.section	.text._ZN7cutlass13device_kernelINS_4gemm6kernel13GemmUniversalIN4cute5tupleIJiiiiEEENS1_10collective13CollectiveMmaINS1_35MainloopSm100TmaUmmaWarpSpecializedILi8ELi2ELi4ENS5_IJNS4_1CILi4EEENSA_ILi1EEESC_EEEEENS5_IJNSA_ILi128EEENSA_ILi256EEESF_EEENS_12float_e5m2_tENS5_IJlSC_lEEESI_SJ_NS4_8TiledMMAINS4_8MMA_AtomIJNS4_10MMA_TraitsINS4_25SM100_MMA_F8F6F4_2x1SM_SSEJSI_SI_fSF_SG_NS4_17integral_constantINS4_4UMMA5MajorELSQ_0EEESR_NSO_INSP_7ScaleInELSS_0EEEST_EEEEEENS4_6LayoutINS5_IJSC_SC_SC_EEENS5_IJNSA_ILi0EEESY_SY_EEEEENS5_IJNS4_10UnderscoreES11_S11_EEEEENS4_18SM100_TMA_2SM_LOADENS4_14ComposedLayoutINS4_7SwizzleILi3ELi4ELi3EEENS4_18smem_ptr_flag_bitsILi8EEENSW_INS5_IJNSA_ILi8EEESF_EEENS5_IJSF_SC_EEEEEEEvNS4_8identityENS4_28SM100_TMA_2SM_LOAD_MULTICASTES1E_vS1F_EENS_8epilogue10collective18CollectiveEpilogueINS1I_23Sm100TmaWarpSpecializedILi4ELi2ELi32ELb0ELb0EEEJNS5_IJNSA_ILi64EEESG_SF_EEENS5_IJNSW_IS1N_SC_EENSW_INS5_IJNSA_ILi32EEENSA_ILi2EEEEEENS5_IJSC_SF_EEEEEEEESI_SJ_SI_SJ_NS1I_6fusion15FusionCallbacksIS1M_NS1W_17LinearCombinationISI_fSI_fLNS_15FloatRoundStyleE2EEES1O_S1V_JEEENS4_5SM1004TMEM4LOAD26SM100_TMEM_LOAD_32dp32b32xENS4_13SM90_TMA_LOADENS15_INS16_ILi1ELi4ELi3EEES19_NSW_INS5_IJS1A_S1Q_EEENS5_IJS1Q_SC_EEEEEEENS4_39AutoVectorizingCopyWithAssumedAlignmentILi128EEENS4_14SM90_TMA_STOREES2B_S2D_S2D_EEEvvEEEEvNT_6ParamsE,"ax",@progbits
	.align	128
.text._ZN7cutlass13device_kernelINS_4gemm6kernel13GemmUniversalIN4cute5tupleIJiiiiEEENS1_10collective13CollectiveMmaINS1_35MainloopSm100TmaUmmaWarpSpecializedILi8ELi2ELi4ENS5_IJNS4_1CILi4EEENSA_ILi1EEESC_EEEEENS5_IJNSA_ILi128EEENSA_ILi256EEESF_EEENS_12float_e5m2_tENS5_IJlSC_lEEESI_SJ_NS4_8TiledMMAINS4_8MMA_AtomIJNS4_10MMA_TraitsINS4_25SM100_MMA_F8F6F4_2x1SM_SSEJSI_SI_fSF_SG_NS4_17integral_constantINS4_4UMMA5MajorELSQ_0EEESR_NSO_INSP_7ScaleInELSS_0EEEST_EEEEEENS4_6LayoutINS5_IJSC_SC_SC_EEENS5_IJNSA_ILi0EEESY_SY_EEEEENS5_IJNS4_10UnderscoreES11_S11_EEEEENS4_18SM100_TMA_2SM_LOADENS4_14ComposedLayoutINS4_7SwizzleILi3ELi4ELi3EEENS4_18smem_ptr_flag_bitsILi8EEENSW_INS5_IJNSA_ILi8EEESF_EEENS5_IJSF_SC_EEEEEEEvNS4_8identityENS4_28SM100_TMA_2SM_LOAD_MULTICASTES1E_vS1F_EENS_8epilogue10collective18CollectiveEpilogueINS1I_23Sm100TmaWarpSpecializedILi4ELi2ELi32ELb0ELb0EEEJNS5_IJNSA_ILi64EEESG_SF_EEENS5_IJNSW_IS1N_SC_EENSW_INS5_IJNSA_ILi32EEENSA_ILi2EEEEEENS5_IJSC_SF_EEEEEEEESI_SJ_SI_SJ_NS1I_6fusion15FusionCallbacksIS1M_NS1W_17LinearCombinationISI_fSI_fLNS_15FloatRoundStyleE2EEES1O_S1V_JEEENS4_5SM1004TMEM4LOAD26SM100_TMEM_LOAD_32dp32b32xENS4_13SM90_TMA_LOADENS15_INS16_ILi1ELi4ELi3EEES19_NSW_INS5_IJS1A_S1Q_EEENS5_IJS1Q_SC_EEEEEEENS4_39AutoVectorizingCopyWithAssumedAlignmentILi128EEENS4_14SM90_TMA_STOREES2B_S2D_S2D_EEEvvEEEEvNT_6ParamsE:
        .type           _ZN7cutlass13device_kernelINS_4gemm6kernel13GemmUniversalIN4cute5tupleIJiiiiEEENS1_10collective13CollectiveMmaINS1_35MainloopSm100TmaUmmaWarpSpecializedILi8ELi2ELi4ENS5_IJNS4_1CILi4EEENSA_ILi1EEESC_EEEEENS5_IJNSA_ILi128EEENSA_ILi256EEESF_EEENS_12float_e5m2_tENS5_IJlSC_lEEESI_SJ_NS4_8TiledMMAINS4_8MMA_AtomIJNS4_10MMA_TraitsINS4_25SM100_MMA_F8F6F4_2x1SM_SSEJSI_SI_fSF_SG_NS4_17integral_constantINS4_4UMMA5MajorELSQ_0EEESR_NSO_INSP_7ScaleInELSS_0EEEST_EEEEEENS4_6LayoutINS5_IJSC_SC_SC_EEENS5_IJNSA_ILi0EEESY_SY_EEEEENS5_IJNS4_10UnderscoreES11_S11_EEEEENS4_18SM100_TMA_2SM_LOADENS4_14ComposedLayoutINS4_7SwizzleILi3ELi4ELi3EEENS4_18smem_ptr_flag_bitsILi8EEENSW_INS5_IJNSA_ILi8EEESF_EEENS5_IJSF_SC_EEEEEEEvNS4_8identityENS4_28SM100_TMA_2SM_LOAD_MULTICASTES1E_vS1F_EENS_8epilogue10collective18CollectiveEpilogueINS1I_23Sm100TmaWarpSpecializedILi4ELi2ELi32ELb0ELb0EEEJNS5_IJNSA_ILi64EEESG_SF_EEENS5_IJNSW_IS1N_SC_EENSW_INS5_IJNSA_ILi32EEENSA_ILi2EEEEEENS5_IJSC_SF_EEEEEEEESI_SJ_SI_SJ_NS1I_6fusion15FusionCallbacksIS1M_NS1W_17LinearCombinationISI_fSI_fLNS_15FloatRoundStyleE2EEES1O_S1V_JEEENS4_5SM1004TMEM4LOAD26SM100_TMEM_LOAD_32dp32b32xENS4_13SM90_TMA_LOADENS15_INS16_ILi1ELi4ELi3EEES19_NSW_INS5_IJS1A_S1Q_EEENS5_IJS1Q_SC_EEEEEEENS4_39AutoVectorizingCopyWithAssumedAlignmentILi128EEENS4_14SM90_TMA_STOREES2B_S2D_S2D_EEEvvEEEEvNT_6ParamsE,@function
        .size           _ZN7cutlass13device_kernelINS_4gemm6kernel13GemmUniversalIN4cute5tupleIJiiiiEEENS1_10collective13CollectiveMmaINS1_35MainloopSm100TmaUmmaWarpSpecializedILi8ELi2ELi4ENS5_IJNS4_1CILi4EEENSA_ILi1EEESC_EEEEENS5_IJNSA_ILi128EEENSA_ILi256EEESF_EEENS_12float_e5m2_tENS5_IJlSC_lEEESI_SJ_NS4_8TiledMMAINS4_8MMA_AtomIJNS4_10MMA_TraitsINS4_25SM100_MMA_F8F6F4_2x1SM_SSEJSI_SI_fSF_SG_NS4_17integral_constantINS4_4UMMA5MajorELSQ_0EEESR_NSO_INSP_7ScaleInELSS_0EEEST_EEEEEENS4_6LayoutINS5_IJSC_SC_SC_EEENS5_IJNSA_ILi0EEESY_SY_EEEEENS5_IJNS4_10UnderscoreES11_S11_EEEEENS4_18SM100_TMA_2SM_LOADENS4_14ComposedLayoutINS4_7SwizzleILi3ELi4ELi3EEENS4_18smem_ptr_flag_bitsILi8EEENSW_INS5_IJNSA_ILi8EEESF_EEENS5_IJSF_SC_EEEEEEEvNS4_8identityENS4_28SM100_TMA_2SM_LOAD_MULTICASTES1E_vS1F_EENS_8epilogue10collective18CollectiveEpilogueINS1I_23Sm100TmaWarpSpecializedILi4ELi2ELi32ELb0ELb0EEEJNS5_IJNSA_ILi64EEESG_SF_EEENS5_IJNSW_IS1N_SC_EENSW_INS5_IJNSA_ILi32EEENSA_ILi2EEEEEENS5_IJSC_SF_EEEEEEEESI_SJ_SI_SJ_NS1I_6fusion15FusionCallbacksIS1M_NS1W_17LinearCombinationISI_fSI_fLNS_15FloatRoundStyleE2EEES1O_S1V_JEEENS4_5SM1004TMEM4LOAD26SM100_TMEM_LOAD_32dp32b32xENS4_13SM90_TMA_LOADENS15_INS16_ILi1ELi4ELi3EEES19_NSW_INS5_IJS1A_S1Q_EEENS5_IJS1Q_SC_EEEEEEENS4_39AutoVectorizingCopyWithAssumedAlignmentILi128EEENS4_14SM90_TMA_STOREES2B_S2D_S2D_EEEvvEEEEvNT_6ParamsE,(.L_x_203 - _ZN7cutlass13device_kernelINS_4gemm6kernel13GemmUniversalIN4cute5tupleIJiiiiEEENS1_10collective13CollectiveMmaINS1_35MainloopSm100TmaUmmaWarpSpecializedILi8ELi2ELi4ENS5_IJNS4_1CILi4EEENSA_ILi1EEESC_EEEEENS5_IJNSA_ILi128EEENSA_ILi256EEESF_EEENS_12float_e5m2_tENS5_IJlSC_lEEESI_SJ_NS4_8TiledMMAINS4_8MMA_AtomIJNS4_10MMA_TraitsINS4_25SM100_MMA_F8F6F4_2x1SM_SSEJSI_SI_fSF_SG_NS4_17integral_constantINS4_4UMMA5MajorELSQ_0EEESR_NSO_INSP_7ScaleInELSS_0EEEST_EEEEEENS4_6LayoutINS5_IJSC_SC_SC_EEENS5_IJNSA_ILi0EEESY_SY_EEEEENS5_IJNS4_10UnderscoreES11_S11_EEEEENS4_18SM100_TMA_2SM_LOADENS4_14ComposedLayoutINS4_7SwizzleILi3ELi4ELi3EEENS4_18smem_ptr_flag_bitsILi8EEENSW_INS5_IJNSA_ILi8EEESF_EEENS5_IJSF_SC_EEEEEEEvNS4_8identityENS4_28SM100_TMA_2SM_LOAD_MULTICASTES1E_vS1F_EENS_8epilogue10collective18CollectiveEpilogueINS1I_23Sm100TmaWarpSpecializedILi4ELi2ELi32ELb0ELb0EEEJNS5_IJNSA_ILi64EEESG_SF_EEENS5_IJNSW_IS1N_SC_EENSW_INS5_IJNSA_ILi32EEENSA_ILi2EEEEEENS5_IJSC_SF_EEEEEEEESI_SJ_SI_SJ_NS1I_6fusion15FusionCallbacksIS1M_NS1W_17LinearCombinationISI_fSI_fLNS_15FloatRoundStyleE2EEES1O_S1V_JEEENS4_5SM1004TMEM4LOAD26SM100_TMEM_LOAD_32dp32b32xENS4_13SM90_TMA_LOADENS15_INS16_ILi1ELi4ELi3EEES19_NSW_INS5_IJS1A_S1Q_EEENS5_IJS1Q_SC_EEEEEEENS4_39AutoVectorizingCopyWithAssumedAlignmentILi128EEENS4_14SM90_TMA_STOREES2B_S2D_S2D_EEEvvEEEEvNT_6ParamsE)
        .other          _ZN7cutlass13device_kernelINS_4gemm6kernel13GemmUniversalIN4cute5tupleIJiiiiEEENS1_10collective13CollectiveMmaINS1_35MainloopSm100TmaUmmaWarpSpecializedILi8ELi2ELi4ENS5_IJNS4_1CILi4EEENSA_ILi1EEESC_EEEEENS5_IJNSA_ILi128EEENSA_ILi256EEESF_EEENS_12float_e5m2_tENS5_IJlSC_lEEESI_SJ_NS4_8TiledMMAINS4_8MMA_AtomIJNS4_10MMA_TraitsINS4_25SM100_MMA_F8F6F4_2x1SM_SSEJSI_SI_fSF_SG_NS4_17integral_constantINS4_4UMMA5MajorELSQ_0EEESR_NSO_INSP_7ScaleInELSS_0EEEST_EEEEEENS4_6LayoutINS5_IJSC_SC_SC_EEENS5_IJNSA_ILi0EEESY_SY_EEEEENS5_IJNS4_10UnderscoreES11_S11_EEEEENS4_18SM100_TMA_2SM_LOADENS4_14ComposedLayoutINS4_7SwizzleILi3ELi4ELi3EEENS4_18smem_ptr_flag_bitsILi8EEENSW_INS5_IJNSA_ILi8EEESF_EEENS5_IJSF_SC_EEEEEEEvNS4_8identityENS4_28SM100_TMA_2SM_LOAD_MULTICASTES1E_vS1F_EENS_8epilogue10collective18CollectiveEpilogueINS1I_23Sm100TmaWarpSpecializedILi4ELi2ELi32ELb0ELb0EEEJNS5_IJNSA_ILi64EEESG_SF_EEENS5_IJNSW_IS1N_SC_EENSW_INS5_IJNSA_ILi32EEENSA_ILi2EEEEEENS5_IJSC_SF_EEEEEEEESI_SJ_SI_SJ_NS1I_6fusion15FusionCallbacksIS1M_NS1W_17LinearCombinationISI_fSI_fLNS_15FloatRoundStyleE2EEES1O_S1V_JEEENS4_5SM1004TMEM4LOAD26SM100_TMEM_LOAD_32dp32b32xENS4_13SM90_TMA_LOADENS15_INS16_ILi1ELi4ELi3EEES19_NSW_INS5_IJS1A_S1Q_EEENS5_IJS1Q_SC_EEEEEEENS4_39AutoVectorizingCopyWithAssumedAlignmentILi128EEENS4_14SM90_TMA_STOREES2B_S2D_S2D_EEEvvEEEEvNT_6ParamsE,@"STO_CUDA_ENTRY STV_DEFAULT"
_ZN7cutlass13device_kernelINS_4gemm6kernel13GemmUniversalIN4cute5tupleIJiiiiEEENS1_10collective13CollectiveMmaINS1_35MainloopSm100TmaUmmaWarpSpecializedILi8ELi2ELi4ENS5_IJNS4_1CILi4EEENSA_ILi1EEESC_EEEEENS5_IJNSA_ILi128EEENSA_ILi256EEESF_EEENS_12float_e5m2_tENS5_IJlSC_lEEESI_SJ_NS4_8TiledMMAINS4_8MMA_AtomIJNS4_10MMA_TraitsINS4_25SM100_MMA_F8F6F4_2x1SM_SSEJSI_SI_fSF_SG_NS4_17integral_constantINS4_4UMMA5MajorELSQ_0EEESR_NSO_INSP_7ScaleInELSS_0EEEST_EEEEEENS4_6LayoutINS5_IJSC_SC_SC_EEENS5_IJNSA_ILi0EEESY_SY_EEEEENS5_IJNS4_10UnderscoreES11_S11_EEEEENS4_18SM100_TMA_2SM_LOADENS4_14ComposedLayoutINS4_7SwizzleILi3ELi4ELi3EEENS4_18smem_ptr_flag_bitsILi8EEENSW_INS5_IJNSA_ILi8EEESF_EEENS5_IJSF_SC_EEEEEEEvNS4_8identityENS4_28SM100_TMA_2SM_LOAD_MULTICASTES1E_vS1F_EENS_8epilogue10collective18CollectiveEpilogueINS1I_23Sm100TmaWarpSpecializedILi4ELi2ELi32ELb0ELb0EEEJNS5_IJNSA_ILi64EEESG_SF_EEENS5_IJNSW_IS1N_SC_EENSW_INS5_IJNSA_ILi32EEENSA_ILi2EEEEEENS5_IJSC_SF_EEEEEEEESI_SJ_SI_SJ_NS1I_6fusion15FusionCallbacksIS1M_NS1W_17LinearCombinationISI_fSI_fLNS_15FloatRoundStyleE2EEES1O_S1V_JEEENS4_5SM1004TMEM4LOAD26SM100_TMEM_LOAD_32dp32b32xENS4_13SM90_TMA_LOADENS15_INS16_ILi1ELi4ELi3EEES19_NSW_INS5_IJS1A_S1Q_EEENS5_IJS1Q_SC_EEEEEEENS4_39AutoVectorizingCopyWithAssumedAlignmentILi128EEENS4_14SM90_TMA_STOREES2B_S2D_S2D_EEEvvEEEEvNT_6ParamsE:
[----:B------:R-:W1:Y:S01]  /*0000*/  LDC R1, c[0x0][0x37c] ;  /* 0x0000df00ff017b82 */ /* 0x000e620000000800 */
[----:B------:R-:W2:Y:S01]  /*0010*/  S2R R97, SR_TID.X ;  /* 0x0000000000617919 */ /* 0x000ea20000002100 */
[----:B------:R-:W3:Y:S06]  /*0020*/  LDCU.64 UR8, c[0x0][0x890] ;  /* 0x00011200ff0877ac */ /* 0x000eec0008000a00 */
[----:B------:R-:W4:Y:S01]  /*0030*/  S2UR UR58, SR_CgaCtaId ;  /* 0x00000000003a79c3 */ /* 0x000f220000008800 */
[----:B------:R-:W-:Y:S02]  /*0040*/  PRMT R86, RZ, 0x7610, R86 ;  /* 0x00007610ff567816 */ /* 0x000fe40000000056 */
[----:B------:R-:W-:Y:S01]  /*0050*/  ELECT P1, URZ, PT ;  /* 0x0000000000ff782f */ /* 0x000fe20003820000 */
[----:B---3--:R-:W-:-:S04]  /*0060*/  UISETP.NE.U32.AND UP0, UPT, UR8, URZ, UPT ;  /* 0x000000ff0800728c */ /* 0x008fc8000bf05070 */
[----:B------:R-:W-:Y:S02]  /*0070*/  UISETP.NE.AND.EX UP0, UPT, UR9, URZ, UPT, UP0 ;  /* 0x000000ff0900728c */ /* 0x000fe4000bf05300 */
[----:B----4-:R-:W-:Y:S02]  /*0080*/  ULOP3.LUT UR47, UR58, 0x1, URZ, 0xc0, !UPT ;  /* 0x000000013a2f7892 */ /* 0x010fe4000f8ec0ff */
[----:B------:R-:W-:Y:S01]  /*0090*/  ULOP3.LUT UR46, UR58, 0x1, URZ, 0x3c, !UPT ;  /* 0x000000013a2e7892 */ /* 0x000fe2000f8e3cff */
[----:B--2---:R-:W-:-:S05]  /*00a0*/  SHF.R.U32.HI R87, RZ, 0x5, R97 ;  /* 0x00000005ff577819 */ /* 0x004fca0000011661 */
[----:B------:R-:W2:Y:S02]  /*00b0*/  SHFL.IDX PT, R0, R87, RZ, 0x1f ;  /* 0x00001fff57007589 */ /* 0x000ea400000e0000 */
[----:B--2---:R-:W-:Y:S01]  /*00c0*/  R2UR UR20, R0 ;  /* 0x00000000001472ca */ /* 0x004fe200000e0000 */
[----:B-1----:R-:W-:-:S14]  /*00d0*/  BRA.U UP0, `(.L_x_0) ;  /* 0x0000000100307547 */ /* 0x002fdc000b800000 */
[----:B------:R-:W1:Y:S02]  /*00e0*/  LDCU.64 UR4, c[0x0][0x888] ;  /* 0x00011100ff0477ac */ /* 0x000e640008000a00 */
[----:B-1----:R-:W-:-:S04]  /*00f0*/  UISETP.NE.U32.AND UP0, UPT, UR4, URZ, UPT ;  /* 0x000000ff0400728c */ /* 0x002fc8000bf05070 */
[----:B------:R-:W-:-:S09]  /*0100*/  UISETP.NE.AND.EX UP0, UPT, UR5, URZ, UPT, UP0 ;  /* 0x000000ff0500728c */ /* 0x000fd2000bf05300 */
[----:B------:R-:W-:Y:S05]  /*0110*/  BRA.U !UP0, `(.L_x_1) ;  /* 0x0000000108147547 */ /* 0x000fea000b800000 */
[----:B------:R-:W1:Y:S01]  /*0120*/  LDC.64 R2, c[0x0][0x888] ;  /* 0x00022200ff027b82 */ /* 0x000e620000000a00 */
[----:B------:R-:W1:Y:S02]  /*0130*/  LDCU.64 UR4, c[0x0][0x358] ;  /* 0x00006b00ff0477ac */ /* 0x000e640008000a00 */
[----:B-1----:R1:W5:Y:S01]  /*0140*/  LDG.E R41, desc[UR4][R2.64] ;  /* 0x0000000402297981 */ /* 0x002362000c1e1900 */
[----:B------:R-:W-:Y:S01]  /*0150*/  HFMA2 R86, -RZ, RZ, 0, 5.9604644775390625e-08 ;  /* 0x00000001ff567431 */ /* 0x000fe200000001ff */
[----:B------:R-:W-:Y:S05]  /*0160*/  BRA `(.L_x_0) ;  /* 0x00000000000c7947 */ /* 0x000fea0003800000 */
.L_x_1:
[----:B------:R-:W1:Y:S01]  /*0170*/  LDCU UR4, c[0x0][0x880] ;  /* 0x00011000ff0477ac */ /* 0x000e620008000800 */
[----:B------:R-:W-:Y:S01]  /*0180*/  HFMA2 R86, -RZ, RZ, 0, 5.9604644775390625e-08 ;  /* 0x00000001ff567431 */ /* 0x000fe200000001ff */
[----:B-1----:R-:W-:-:S07]  /*0190*/  MOV R41, UR4 ;  /* 0x0000000400297c02 */ /* 0x002fce0008000f00 */
.L_x_0:
[----:B------:R-:W2:Y:S02]  /*01a0*/  LDCU.64 UR4, c[0x0][0x8b0] ;  /* 0x00011600ff0477ac */ /* 0x000ea40008000a00 */
[----:B--2---:R-:W-:-:S04]  /*01b0*/  UISETP.NE.U32.AND UP0, UPT, UR4, URZ, UPT ;  /* 0x000000ff0400728c */ /* 0x004fc8000bf05070 */
[----:B------:R-:W-:-:S09]  /*01c0*/  UISETP.NE.AND.EX UP0, UPT, UR5, URZ, UPT, UP0 ;  /* 0x000000ff0500728c */ /* 0x000fd2000bf05300 */
[----:B------:R-:W-:Y:S05]  /*01d0*/  BRA.U UP0, `(.L_x_2) ;  /* 0x0000000100287547 */ /* 0x000fea000b800000 */
[----:B------:R-:W2:Y:S02]  /*01e0*/  LDCU.64 UR4, c[0x0][0x8a8] ;  /* 0x00011500ff0477ac */ /* 0x000ea40008000a00 */
[----:B--2---:R-:W-:-:S04]  /*01f0*/  UISETP.NE.U32.AND UP0, UPT, UR4, URZ, UPT ;  /* 0x000000ff0400728c */ /* 0x004fc8000bf05070 */
[----:B------:R-:W-:-:S09]  /*0200*/  UISETP.NE.AND.EX UP0, UPT, UR5, URZ, UPT, UP0 ;  /* 0x000000ff0500728c */ /* 0x000fd2000bf05300 */
[----:B------:R-:W-:Y:S05]  /*0210*/  BRA.U !UP0, `(.L_x_3) ;  /* 0x0000000108107547 */ /* 0x000fea000b800000 */
[----:B------:R-:W2:Y:S01]  /*0220*/  LDC.64 R38, c[0x0][0x8a8] ;  /* 0x00022a00ff267b82 */ /* 0x000ea20000000a00 */
[----:B------:R-:W2:Y:S02]  /*0230*/  LDCU.64 UR4, c[0x0][0x358] ;  /* 0x00006b00ff0477ac */ /* 0x000ea40008000a00 */
[----:B--2---:R2:W5:Y:S01]  /*0240*/  LDG.E R38, desc[UR4][R38.64] ;  /* 0x0000000426267981 */ /* 0x004562000c1e1900 */
[----:B------:R-:W-:Y:S05]  /*0250*/  BRA `(.L_x_2) ;  /* 0x0000000000087947 */ /* 0x000fea0003800000 */
.L_x_3:
[----:B------:R-:W2:Y:S02]  /*0260*/  LDCU UR4, c[0x0][0x8a0] ;  /* 0x00011400ff0477ac */ /* 0x000ea40008000800 */
[----:B--2---:R-:W-:Y:S02]  /*0270*/  MOV R38, UR4 ;  /* 0x0000000400267c02 */ /* 0x004fe40008000f00 */
.L_x_2:
[----:B------:R-:W-:Y:S01]  /*0280*/  IMAD.U32 R0, RZ, RZ, UR20 ;  /* 0x00000014ff007e24 */ /* 0x000fe2000f8e00ff */
[----:B------:R-:W-:Y:S04]  /*0290*/  BSSY.RECONVERGENT B0, `(.L_x_4) ;  /* 0x000000c000007945 */ /* 0x000fe80003800200 */
[C---:B------:R-:W-:Y:S02]  /*02a0*/  ISETP.NE.OR P2, PT, R0.reuse, 0x1, !P1 ;  /* 0x000000010000780c */ /* 0x040fe40004f45670 */
[----:B------:R-:W-:-:S11]  /*02b0*/  ISETP.NE.OR P0, PT, R0, 0x3, !P1 ;  /* 0x000000030000780c */ /* 0x000fd60004f05670 */
[----:B------:R-:W-:Y:S05]  /*02c0*/  @P2 BRA `(.L_x_5) ;  /* 0x0000000000202947 */ /* 0x000fea0003800000 */
[----:B------:R-:W3:Y:S02]  /*02d0*/  LDCU.64 UR4, c[0x0][0x348] ;  /* 0x00006900ff0477ac */ /* 0x000ee40008000a00 */
[----:B---3--:R-:W-:Y:S02]  /*02e0*/  UIADD3 UR6, UP1, UPT, UR4, 0x80, URZ ;  /* 0x0000008004067890 */ /* 0x008fe4000ff3e0ff */
[----:B------:R-:W-:Y:S02]  /*02f0*/  UIADD3 UR4, UP0, UPT, UR4, 0x180, URZ ;  /* 0x0000018004047890 */ /* 0x000fe4000ff1e0ff */
[----:B------:R-:W-:Y:S02]  /*0300*/  UIADD3.X UR7, UPT, UPT, URZ, UR5, URZ, UP1, !UPT ;  /* 0x00000005ff077290 */ /* 0x000fe40008ffe4ff */
[----:B------:R-:W-:-:S07]  /*0310*/  UIADD3.X UR5, UPT, UPT, URZ, UR5, URZ, UP0, !UPT ;  /* 0x00000005ff057290 */ /* 0x000fce00087fe4ff */
[----:B------:R3:W-:Y:S02]  /*0320*/  UTMACCTL.PF [UR6] ;  /* 0x00000000060079b9 */ /* 0x0007e40008040000 */
[----:B------:R3:W-:Y:S02]  /*0330*/  UTMACCTL.PF [UR4] ;  /* 0x00000000040079b9 */ /* 0x0007e40008040000 */
[----:B---3--:R-:W-:Y:S01]  /*0340*/  NOP ;  /* 0x0000000000007918 */ /* 0x008fe20000000000 */
.L_x_5:
[----:B------:R-:W-:Y:S05]  /*0350*/  BSYNC.RECONVERGENT B0 ;  /* 0x0000000000007941 */ /* 0x000fea0003800200 */
.L_x_4:
[----:B------:R-:W-:Y:S04]  /*0360*/  BSSY.RECONVERGENT B0, `(.L_x_6) ;  /* 0x000000a000007945 */ /* 0x000fe80003800200 */
        /* <DEDUP_REMOVED lines=9> */
.L_x_7:
[----:B------:R-:W-:Y:S05]  /*0400*/  BSYNC.RECONVERGENT B0 ;  /* 0x0000000000007941 */ /* 0x000fea0003800200 */
.L_x_6:
[----:B------:R-:W3:Y:S01]  /*0410*/  LDCU.64 UR4, c[0x0][0x888] ;  /* 0x00011100ff0477ac */ /* 0x000ee20008000a00 */
[----:B------:R-:W-:Y:S02]  /*0420*/  UISETP.EQ.U32.AND UP2, UPT, UR8, URZ, UPT ;  /* 0x000000ff0800728c */ /* 0x000fe4000bf42070 */
[----:B------:R-:W-:Y:S02]  /*0430*/  UPLOP3.LUT UP4, UPT, UPT, UPT, UPT, 0x80, 0x8 ;  /* 0x000000000008789c */ /* 0x000fe40003f8f070 */
[----:B---3--:R-:W-:-:S04]  /*0440*/  UISETP.NE.U32.AND UP0, UPT, UR4, URZ, UPT ;  /* 0x000000ff0400728c */ /* 0x008fc8000bf05070 */
[----:B------:R-:W-:-:S04]  /*0450*/  UISETP.NE.AND.EX UP1, UPT, UR5, URZ, UPT, UP0 ;  /* 0x000000ff0500728c */ /* 0x000fc8000bf25300 */
[----:B------:R-:W-:-:S04]  /*0460*/  UISETP.EQ.OR.EX UP3, UPT, UR9, URZ, !UP1, UP2 ;  /* 0x000000ff0900728c */ /* 0x000fc8000cf62720 */
[----:B------:R-:W-:-:S06]  /*0470*/  UP2UR UR4, UPR, URZ, 0x8 ;  /* 0x00000008ff047883 */ /* 0x000fcc0008000000 */
[----:B------:R-:W-:Y:S01]  /*0480*/  MOV R89, UR4 ;  /* 0x0000000400597c02 */ /* 0x000fe20008000f00 */
[----:B------:R-:W-:Y:S06]  /*0490*/  BRA.U !UP3, `(.L_x_8) ;  /* 0x000000010b207547 */ /* 0x000fec000b800000 */
[----:B------:R-:W-:Y:S01]  /*04a0*/  UISETP.NE.U32.AND UP2, UPT, UR8, URZ, UPT ;  /* 0x000000ff0800728c */ /* 0x000fe2000bf45070 */
[----:B-----5:R-:W-:Y:S01]  /*04b0*/  FSETP.NEU.AND P0, PT, R41, RZ, PT ;  /* 0x000000ff2900720b */ /* 0x020fe20003f0d000 */
[----:B------:R-:W-:Y:S02]  /*04c0*/  USEL UR4, URZ, 0xffffffff, UP1 ;  /* 0xffffffffff047887 */ /* 0x000fe40008800000 */
[----:B------:R-:W-:-:S10]  /*04d0*/  UISETP.NE.AND.EX UP2, UPT, UR9, URZ, UPT, UP2 ;  /* 0x000000ff0900728c */ /* 0x000fd4000bf45320 */
[----:B------:R-:W-:Y:S01]  /*04e0*/  VOTEU.ANY UP0, P0 ;  /* 0x0000000000ff7886 */ /* 0x000fe20000000100 */
[----:B------:R-:W-:-:S04]  /*04f0*/  @!UP2 USEL UR4, URZ, 0xffffffff, UP0 ;  /* 0xffffffffff04a887 */ /* 0x000fc80008000000 */
[----:B------:R-:W-:-:S04]  /*0500*/  ULOP3.LUT UR4, UR4, 0x1, URZ, 0xc0, !UPT ;  /* 0x0000000104047892 */ /* 0x000fc8000f8ec0ff */
[----:B------:R-:W-:-:S11]  /*0510*/  UISETP.NE.U32.AND UP4, UPT, UR4, 0x1, UPT ;  /* 0x000000010400788c */ /* 0x000fd6000bf85070 */
.L_x_8:
[----:B------:R-:W3:Y:S01]  /*0520*/  SHFL.IDX PT, R0, R87, RZ, 0x1f ;  /* 0x00001fff57007589 */ /* 0x000ee200000e0000 */
[----:B------:R-:W-:-:S04]  /*0530*/  UISETP.NE.AND UP0, UPT, UR20, 0x2, UPT ;  /* 0x000000021400788c */ /* 0x000fc8000bf05270 */
[----:B------:R-:W-:Y:S02]  /*0540*/  UISETP.EQ.AND UP2, UPT, UR47, URZ, !UP0 ;  /* 0x000000ff2f00728c */ /* 0x000fe4000c742270 */
[----:B------:R-:W-:-:S04]  /*0550*/  USEL UR56, URZ, 0x1, UP0 ;  /* 0x00000001ff387887 */ /* 0x000fc80008000000 */
[----:B------:R-:W-:Y:S02]  /*0560*/  PLOP3.LUT P3, PT, P1, PT, UP2, 0x80, 0x8 ;  /* 0x000000000008781c */ /* 0x000fe40000f6f028 */
[----:B---3--:R-:W-:-:S13]  /*0570*/  ISETP.NE.AND P0, PT, R0, RZ, PT ;  /* 0x000000ff0000720c */ /* 0x008fda0003f05270 */
[----:B------:R-:W-:Y:S05]  /*0580*/  @P0 BRA `(.L_x_9) ;  /* 0x0000000000740947 */ /* 0x000fea0003800000 */
[----:B------:R-:W-:Y:S01]  /*0590*/  UMOV UR4, 0x400 ;  /* 0x0000040000047882 */ /* 0x000fe20000000000 */
[----:B------:R-:W-:Y:S01]  /*05a0*/  UMOV UR8, 0x1 ;  /* 0x0000000100087882 */ /* 0x000fe20000000000 */
[----:B------:R-:W-:Y:S01]  /*05b0*/  UMOV UR6, 0x2 ;  /* 0x0000000200067882 */ /* 0x000fe20000000000 */
[----:B------:R-:W-:Y:S02]  /*05c0*/  ULEA UR4, UR58, UR4, 0x18 ;  /* 0x000000043a047291 */ /* 0x000fe4000f8ec0ff */
[----:B------:R-:W-:-:S04]  /*05d0*/  UIADD3 UR8, UPT, UPT, -UR8, 0x100000, URZ ;  /* 0x0010000008087890 */ /* 0x000fc8000fffe1ff */
[----:B------:R-:W-:Y:S02]  /*05e0*/  USHF.L.U32 UR9, UR8, 0xb, URZ ;  /* 0x0000000b08097899 */ /* 0x000fe400080006ff */
[----:B------:R-:W-:Y:S02]  /*05f0*/  USHF.L.U32 UR8, UR8, 0x1, URZ ;  /* 0x0000000108087899 */ /* 0x000fe400080006ff */
[----:B------:R-:W-:-:S04]  /*0600*/  UIADD3 UR6, UPT, UPT, -UR6, 0x100000, URZ ;  /* 0x0010000006067890 */ /* 0x000fc8000fffe1ff */
[----:B------:R-:W-:Y:S02]  /*0610*/  USHF.L.U32 UR7, UR6, 0xb, URZ ;  /* 0x0000000b06077899 */ /* 0x000fe400080006ff */
[----:B------:R-:W-:Y:S01]  /*0620*/  USHF.L.U32 UR6, UR6, 0x1, URZ ;  /* 0x0000000106067899 */ /* 0x000fe200080006ff */
[----:B------:R-:W-:Y:S01]  /*0630*/  ELECT P0, URZ, PT ;  /* 0x0000000000ff782f */ /* 0x000fe20003800000 */
[----:B------:R-:W3:Y:S02]  /*0640*/  FENCE.VIEW.ASYNC.S ;  /* 0x00000000000073c6 */ /* 0x000ee40000000000 */
[----:B---3--:R3:W4:Y:S08]  /*0650*/  SYNCS.EXCH.64 URZ, [UR4], UR8 ;  /* 0x0000000804ff75b2 */ /* 0x0087300008000100 */
[----:B------:R3:W1:Y:S01]  /*0660*/  SYNCS.EXCH.64 URZ, [UR4+0x40], UR6 ;  /* 0x0000400604ff75b2 */ /* 0x0006620008000100 */
        /* <DEDUP_REMOVED lines=13> */
[----:B------:R3:W1:Y:S02]  /*0740*/  SYNCS.EXCH.64 URZ, [UR4+0x78], UR6 ;  /* 0x0000780604ff75b2 */ /* 0x0006640008000100 */
[----:B---3--:R-:W-:Y:S01]  /*0750*/  NOP ;  /* 0x0000000000007918 */ /* 0x008fe20000000000 */
.L_x_9:
[----:B------:R-:W3:Y:S01]  /*0760*/  SHFL.IDX PT, R0, R87, RZ, 0x1f ;  /* 0x00001fff57007589 */ /* 0x000ee200000e0000 */
[----:B------:R-:W-:Y:S01]  /*0770*/  NOP ;  /* 0x0000000000007918 */ /* 0x000fe20000000000 */
[----:B---3--:R-:W-:-:S13]  /*0780*/  ISETP.NE.AND P0, PT, R0, 0x1, PT ;  /* 0x000000010000780c */ /* 0x008fda0003f05270 */
        /* <DEDUP_REMOVED lines=13> */
[----:B---3--:R3:W1:Y:S08]  /*0860*/  SYNCS.EXCH.64 URZ, [UR4+0x80], UR8 ;  /* 0x0000800804ff75b2 */ /* 0x0086700008000100 */
[----:B------:R3:W1:Y:S01]  /*0870*/  SYNCS.EXCH.64 URZ, [UR4+0xa0], UR6 ;  /* 0x0000a00604ff75b2 */ /* 0x0006620008000100 */
[----:B------:R3:W1:Y:S01]  /*0880*/  SYNCS.EXCH.64 URZ, [UR4+0x88], UR8 ;  /* 0x0000880804ff75b2 */ /* 0x0006620008000100 */
[----:B------:R3:W1:Y:S01]  /*0890*/  SYNCS.EXCH.64 URZ, [UR4+0xa8], UR6 ;  /* 0x0000a80604ff75b2 */ /* 0x0006620008000100 */
[----:B------:R3:W1:Y:S01]  /*08a0*/  SYNCS.EXCH.64 URZ, [UR4+0x90], UR8 ;  /* 0x0000900804ff75b2 */ /* 0x0006620008000100 */
[----:B------:R3:W1:Y:S01]  /*08b0*/  SYNCS.EXCH.64 URZ, [UR4+0xb0], UR6 ;  /* 0x0000b00604ff75b2 */ /* 0x0006620008000100 */
[----:B------:R3:W1:Y:S01]  /*08c0*/  SYNCS.EXCH.64 URZ, [UR4+0x98], UR8 ;  /* 0x0000980804ff75b2 */ /* 0x0006620008000100 */
[----:B------:R3:W1:Y:S01]  /*08d0*/  SYNCS.EXCH.64 URZ, [UR4+0xb8], UR6 ;  /* 0x0000b80604ff75b2 */ /* 0x0006620008000100 */
[----:B------:R-:W-:Y:S01]  /*08e0*/  NOP ;  /* 0x0000000000007918 */ /* 0x000fe20000000000 */
.L_x_10:
[----:B------:R-:W2:Y:S01]  /*08f0*/  SHFL.IDX PT, R0, R87, RZ, 0x1f ;  /* 0x00001fff57007589 */ /* 0x000ea200000e0000 */
[----:B------:R-:W-:Y:S01]  /*0900*/  NOP ;  /* 0x0000000000007918 */ /* 0x000fe20000000000 */
[----:B--2---:R-:W-:-:S13]  /*0910*/  ISETP.NE.AND P0, PT, R0, 0x3, PT ;  /* 0x000000030000780c */ /* 0x004fda0003f05270 */
[----:B------:R-:W-:Y:S05]  /*0920*/  @P0 BRA `(.L_x_11) ;  /* 0x00000000002c0947 */ /* 0x000fea0003800000 */
[----:B---3--:R-:W-:Y:S01]  /*0930*/  UMOV UR4, 0x400 ;  /* 0x0000040000047882 */ /* 0x008fe20000000000 */
[----:B------:R-:W-:Y:S01]  /*0940*/  UMOV UR5, 0x20 ;  /* 0x0000002000057882 */ /* 0x000fe20000000000 */
[----:B------:R-:W-:Y:S02]  /*0950*/  ULEA UR6, UR58, UR4, 0x18 ;  /* 0x000000043a067291 */ /* 0x000fe4000f8ec0ff */
[----:B------:R-:W-:-:S04]  /*0960*/  UIADD3 UR4, UPT, UPT, -UR5, 0x100000, URZ ;  /* 0x0010000005047890 */ /* 0x000fc8000fffe1ff */
[----:B------:R-:W-:Y:S02]  /*0970*/  USHF.L.U32 UR5, UR4, 0xb, URZ ;  /* 0x0000000b04057899 */ /* 0x000fe400080006ff */
[----:B------:R-:W-:Y:S01]  /*0980*/  USHF.L.U32 UR4, UR4, 0x1, URZ ;  /* 0x0000000104047899 */ /* 0x000fe200080006ff */
[----:B------:R-:W-:Y:S01]  /*0990*/  ELECT P0, URZ, PT ;  /* 0x0000000000ff782f */ /* 0x000fe20003800000 */
[----:B------:R-:W2:Y:S10]  /*09a0*/  FENCE.VIEW.ASYNC.S ;  /* 0x00000000000073c6 */ /* 0x000eb40000000000 */
[----:B--2---:R2:W3:Y:S01]  /*09b0*/  SYNCS.EXCH.64 URZ, [UR6+0xc0], UR4 ;  /* 0x0000c00406ff75b2 */ /* 0x0044e20008000100 */
[----:B------:R2:W1:Y:S01]  /*09c0*/  SYNCS.EXCH.64 URZ, [UR6+0xc8], UR4 ;  /* 0x0000c80406ff75b2 */ /* 0x0004620008000100 */
[----:B------:R-:W-:Y:S01]  /*09d0*/  NOP ;  /* 0x0000000000007918 */ /* 0x000fe20000000000 */
.L_x_11:
[----:B------:R-:W4:Y:S01]  /*09e0*/  SHFL.IDX PT, R0, R87, RZ, 0x1f ;  /* 0x00001fff57007589 */ /* 0x000f2200000e0000 */
[----:B------:R-:W-:Y:S01]  /*09f0*/  NOP ;  /* 0x0000000000007918 */ /* 0x000fe20000000000 */
[----:B----4-:R-:W-:-:S13]  /*0a00*/  ISETP.NE.AND P0, PT, R0, 0x4, PT ;  /* 0x000000040000780c */ /* 0x010fda0003f05270 */
[----:B------:R-:W-:Y:S05]  /*0a10*/  @P0 BRA `(.L_x_12) ;  /* 0x0000000000480947 */ /* 0x000fea0003800000 */
[----:B--23--:R-:W-:Y:S01]  /*0a20*/  UMOV UR4, 0x3a0 ;  /* 0x000003a000047882 */ /* 0x00cfe20000000000 */
[----:B------:R-:W-:Y:S01]  /*0a30*/  UMOV UR6, 0x400 ;  /* 0x0000040000067882 */ /* 0x000fe20000000000 */
[----:B------:R-:W-:Y:S01]  /*0a40*/  USEL UR4, UR4, 0x320, UP4 ;  /* 0x0000032004047887 */ /* 0x000fe2000a000000 */
        /* <DEDUP_REMOVED lines=9> */
[----:B------:R-:W2:Y:S02]  /*0ae0*/  FENCE.VIEW.ASYNC.S ;  /* 0x00000000000073c6 */ /* 0x000ea40000000000 */
[----:B--2---:R4:W2:Y:S08]  /*0af0*/  SYNCS.EXCH.64 URZ, [UR6+0xd0], UR8 ;  /* 0x0000d00806ff75b2 */ /* 0x0048b00008000100 */
[----:B------:R4:W3:Y:S01]  /*0b00*/  SYNCS.EXCH.64 URZ, [UR6+0xe0], UR4 ;  /* 0x0000e00406ff75b2 */ /* 0x0008e20008000100 */
[----:B------:R4:W1:Y:S01]  /*0b10*/  SYNCS.EXCH.64 URZ, [UR6+0xd8], UR8 ;  /* 0x0000d80806ff75b2 */ /* 0x0008620008000100 */
[----:B------:R4:W1:Y:S02]  /*0b20*/  SYNCS.EXCH.64 URZ, [UR6+0xe8], UR4 ;  /* 0x0000e80406ff75b2 */ /* 0x0008640008000100 */
[----:B----4-:R-:W-:Y:S01]  /*0b30*/  NOP ;  /* 0x0000000000007918 */ /* 0x010fe20000000000 */
.L_x_12:
[----:B------:R-:W4:Y:S01]  /*0b40*/  SHFL.IDX PT, R0, R87, RZ, 0x1f ;  /* 0x00001fff57007589 */ /* 0x000f2200000e0000 */
[----:B------:R-:W-:Y:S01]  /*0b50*/  NOP ;  /* 0x0000000000007918 */ /* 0x000fe20000000000 */
[----:B----4-:R-:W-:-:S13]  /*0b60*/  ISETP.NE.AND P0, PT, R0, 0x5, PT ;  /* 0x000000050000780c */ /* 0x010fda0003f05270 */
[----:B------:R-:W-:Y:S05]  /*0b70*/  @P0 BRA `(.L_x_13) ;  /* 0x0000000000540947 */ /* 0x000fea0003800000 */
[----:B--23--:R-:W-:Y:S01]  /*0b80*/  UMOV UR4, 0x400 ;  /* 0x0000040000047882 */ /* 0x00cfe20000000000 */
        /* <DEDUP_REMOVED lines=14> */
[----:B------:R4:W1:Y:S01]  /*0c70*/  SYNCS.EXCH.64 URZ, [UR4+0x118], UR8 ;  /* 0x0001180804ff75b2 */ /* 0x0008620008000100 */
[----:B------:R4:W1:Y:S01]  /*0c80*/  SYNCS.EXCH.64 URZ, [UR4+0x100], UR6 ;  /* 0x0001000604ff75b2 */ /* 0x0008620008000100 */
[----:B------:R4:W1:Y:S01]  /*0c90*/  SYNCS.EXCH.64 URZ, [UR4+0x120], UR8 ;  /* 0x0001200804ff75b2 */ /* 0x0008620008000100 */
[----:B------:R4:W1:Y:S01]  /*0ca0*/  SYNCS.EXCH.64 URZ, [UR4+0x108], UR6 ;  /* 0x0001080604ff75b2 */ /* 0x0008620008000100 */
[----:B------:R4:W1:Y:S02]  /*0cb0*/  SYNCS.EXCH.64 URZ, [UR4+0x128], UR8 ;  /* 0x0001280804ff75b2 */ /* 0x0008640008000100 */
[----:B----4-:R-:W-:Y:S01]  /*0cc0*/  NOP ;  /* 0x0000000000007918 */ /* 0x010fe20000000000 */
.L_x_13:
[----:B------:R-:W4:Y:S01]  /*0cd0*/  SHFL.IDX PT, R0, R87, RZ, 0x1f ;  /* 0x00001fff57007589 */ /* 0x000f2200000e0000 */
[----:B------:R-:W-:Y:S01]  /*0ce0*/  ISETP.NE.OR P1, PT, RZ, UR20, !P1 ;  /* 0x00000014ff007c0c */ /* 0x000fe2000cf25670 */
[----:B------:R-:W-:Y:S01]  /*0cf0*/  NOP ;  /* 0x0000000000007918 */ /* 0x000fe20000000000 */
[----:B----4-:R-:W-:-:S13]  /*0d00*/  ISETP.NE.AND P0, PT, R0, 0x3, PT ;  /* 0x000000030000780c */ /* 0x010fda0003f05270 */
[----:B------:R-:W-:Y:S05]  /*0d10*/  @P0 BRA `(.L_x_14) ;  /* 0x0000000000340947 */ /* 0x000fea0003800000 */
[----:B--23--:R-:W-:Y:S01]  /*0d20*/  UMOV UR4, 0x400 ;  /* 0x0000040000047882 */ /* 0x00cfe20000000000 */
[----:B------:R-:W-:Y:S01]  /*0d30*/  UMOV UR6, 0x20 ;  /* 0x0000002000067882 */ /* 0x000fe20000000000 */
[----:B------:R-:W-:Y:S02]  /*0d40*/  ULEA UR4, UR58, UR4, 0x18 ;  /* 0x000000043a047291 */ /* 0x000fe4000f8ec0ff */
[----:B------:R-:W-:-:S04]  /*0d50*/  UIADD3 UR6, UPT, UPT, -UR6, 0x100000, URZ ;  /* 0x0010000006067890 */ /* 0x000fc8000fffe1ff */
[----:B------:R-:W-:Y:S02]  /*0d60*/  USHF.L.U32 UR7, UR6, 0xb, URZ ;  /* 0x0000000b06077899 */ /* 0x000fe400080006ff */
[----:B------:R-:W-:Y:S01]  /*0d70*/  USHF.L.U32 UR6, UR6, 0x1, URZ ;  /* 0x0000000106067899 */ /* 0x000fe200080006ff */
[----:B------:R-:W-:Y:S01]  /*0d80*/  ELECT P0, URZ, PT ;  /* 0x0000000000ff782f */ /* 0x000fe20003800000 */
[----:B------:R-:W2:Y:S10]  /*0d90*/  FENCE.VIEW.ASYNC.S ;  /* 0x00000000000073c6 */ /* 0x000eb40000000000 */
[----:B--2---:R4:W2:Y:S01]  /*0da0*/  SYNCS.EXCH.64 URZ, [UR4+0x130], UR6 ;  /* 0x0001300604ff75b2 */ /* 0x0048a20008000100 */
[----:B------:R4:W3:Y:S01]  /*0db0*/  SYNCS.EXCH.64 URZ, [UR4+0x140], UR6 ;  /* 0x0001400604ff75b2 */ /* 0x0008e20008000100 */
[----:B------:R4:W1:Y:S01]  /*0dc0*/  SYNCS.EXCH.64 URZ, [UR4+0x138], UR6 ;  /* 0x0001380604ff75b2 */ /* 0x0008620008000100 */
[----:B------:R4:W1:Y:S02]  /*0dd0*/  SYNCS.EXCH.64 URZ, [UR4+0x148], UR6 ;  /* 0x0001480604ff75b2 */ /* 0x0008640008000100 */
[----:B----4-:R-:W-:Y:S01]  /*0de0*/  NOP ;  /* 0x0000000000007918 */ /* 0x010fe20000000000 */
.L_x_14:
[----:B------:R-:W-:Y:S01]  /*0df0*/  VOTEU.ALL UP0, P1 ;  /* 0x0000000000ff7886 */ /* 0x000fe20000800000 */
[----:B--23--:R-:W-:Y:S01]  /*0e00*/  UMOV UR4, 0x20 ;  /* 0x0000002000047882 */ /* 0x00cfe20000000000 */
[----:B------:R-:W2:Y:S01]  /*0e10*/  LDCU UR7, c[0x0][0x36c] ;  /* 0x00006d80ff0777ac */ /* 0x000ea20008000800 */
[----:B------:R-:W-:Y:S01]  /*0e20*/  NOP ;  /* 0x0000000000007918 */ /* 0x000fe20000000000 */
[----:B------:R-:W-:Y:S01]  /*0e30*/  LOP3.LUT R0, R97, 0x1f, RZ, 0xc0, !PT ;  /* 0x0000001f61007812 */ /* 0x000fe200078ec0ff */
[----:B------:R-:W-:Y:S01]  /*0e40*/  @!UP0 UMOV UR6, 0x400 ;  /* 0x0000040000068882 */ /* 0x000fe20000000000 */
[----:B------:R-:W-:-:S04]  /*0e50*/  @!UP0 UIADD3 UR4, UPT, UPT, -UR4, 0x100000, URZ ;  /* 0x0010000004048890 */ /* 0x000fc8000fffe1ff */
[----:B------:R-:W-:Y:S02]  /*0e60*/  @!UP0 USHF.L.U32 UR5, UR4, 0xb, URZ ;  /* 0x0000000b04058899 */ /* 0x000fe400080006ff */
[----:B------:R-:W-:Y:S02]  /*0e70*/  @!UP0 USHF.L.U32 UR4, UR4, 0x1, URZ ;  /* 0x0000000104048899 */ /* 0x000fe400080006ff */
[----:B------:R-:W-:Y:S01]  /*0e80*/  @!UP0 ULEA UR6, UR58, UR6, 0x18 ;  /* 0x000000063a068291 */ /* 0x000fe2000f8ec0ff */
[----:B------:R-:W-:Y:S01]  /*0e90*/  VOTEU.ALL UP0, P1 ;  /* 0x0000000000ff7886 */ /* 0x000fe20000800000 */
[----:B------:R-:W-:Y:S02]  /*0ea0*/  UISETP.NE.AND UP5, UPT, UR20, URZ, UPT ;  /* 0x000000ff1400728c */ /* 0x000fe4000bfa5270 */
[----:B--2---:R-:W-:Y:S01]  /*0eb0*/  UISETP.EQ.U32.AND UP6, UPT, UR7, 0x1, UPT ;  /* 0x000000010700788c */ /* 0x004fe2000bfc2070 */
[----:B------:R-:W2:Y:S07]  /*0ec0*/  FENCE.VIEW.ASYNC.S ;  /* 0x00000000000073c6 */ /* 0x000eae0000000000 */
[----:B--2---:R2:W3:Y:S01]  /*0ed0*/  @!UP0 SYNCS.EXCH.64 URZ, [UR6+0x150], UR4 ;  /* 0x0001500406ff85b2 */ /* 0x0044e20008000100 */
[----:B------:R-:W-:Y:S05]  /*0ee0*/  BRA.U !UP6, `(.L_x_15) ;  /* 0x000000010e087547 */ /* 0x000fea000b800000 */
[----:B-1-3--:R-:W-:Y:S01]  /*0ef0*/  UCGABAR_ARV ;  /* 0x00000000000079c7 */ /* 0x00afe20008000000 */
[----:B------:R-:W-:Y:S05]  /*0f00*/  BRA `(.L_x_16) ;  /* 0x0000000000047947 */ /* 0x000fea0003800000 */
.L_x_15:
[----:B-1-3--:R-:W-:Y:S01]  /*0f10*/  NOP ;  /* 0x0000000000007918 */ /* 0x00afe20000000000 */
.L_x_16:
[----:B------:R-:W1:Y:S01]  /*0f20*/  S2UR UR22, SR_CTAID.X ;  /* 0x00000000001679c3 */ /* 0x000e620000002500 */
[----:B------:R-:W-:-:S05]  /*0f30*/  CS2R.32 R88, SR_CgaSize ;  /* 0x0000000000587805 */ /* 0x000fca0000008a00 */
[----:B------:R-:W-:-:S05]  /*0f40*/  IMAD R88, R88, -0xa0, RZ ;  /* 0xffffff6058587824 */ /* 0x000fca00078e02ff */
[----:B--2---:R-:W-:-:S14]  /*0f50*/  R2UR UR5, R88 ;  /* 0x00000000580572ca */ /* 0x004fdc00000e0000 */
[----:B------:R-:W2:Y:S01]  /*0f60*/  LDCU UR5, c[0x0][UR5+0x2b0] ;  /* 0x00005600050577ac */ /* 0x000ea20008000800 */
[----:B------:R-:W-:-:S05]  /*0f70*/  CS2R.32 R88, SR_CgaSize ;  /* 0x0000000000587805 */ /* 0x000fca0000008a00 */
[----:B------:R-:W-:-:S05]  /*0f80*/  IMAD R88, R88, -0xa0, RZ ;  /* 0xffffff6058587824 */ /* 0x000fca00078e02ff */
[----:B------:R-:W-:-:S14]  /*0f90*/  R2UR UR4, R88 ;  /* 0x00000000580472ca */ /* 0x000fdc00000e0000 */
[----:B------:R-:W3:Y:S01]  /*0fa0*/  LDCU UR4, c[0x0][UR4+0x2b4] ;  /* 0x00005680040477ac */ /* 0x000ee20008000800 */
[----:B------:R-:W4:Y:S01]  /*0fb0*/  S2UR UR34, SR_CTAID.Y ;  /* 0x00000000002279c3 */ /* 0x000f220000002600 */
[----:B------:R-:W-:-:S05]  /*0fc0*/  CS2R.32 R88, SR_CgaSize ;  /* 0x0000000000587805 */ /* 0x000fca0000008a00 */
[----:B------:R-:W-:-:S05]  /*0fd0*/  IMAD R88, R88, -0xa0, RZ ;  /* 0xffffff6058587824 */ /* 0x000fca00078e02ff */
[----:B------:R-:W-:-:S14]  /*0fe0*/  R2UR UR7, R88 ;  /* 0x00000000580772ca */ /* 0x000fdc00000e0000 */
[----:B------:R-:W3:Y:S01]  /*0ff0*/  LDCU UR7, c[0x0][UR7+0x2a4] ;  /* 0x00005480070777ac */ /* 0x000ee20008000800 */
[----:B------:R-:W-:Y:S01]  /*1000*/  UISETP.GT.U32.AND UP0, UPT, UR47, 0xffff, UPT ;  /* 0x0000ffff2f00788c */ /* 0x000fe2000bf04070 */
[----:B------:R-:W-:-:S05]  /*1010*/  CS2R.32 R88, SR_CgaSize ;  /* 0x0000000000587805 */ /* 0x000fca0000008a00 */
[----:B------:R-:W-:-:S05]  /*1020*/  IMAD R88, R88, -0xa0, RZ ;  /* 0xffffff6058587824 */ /* 0x000fca00078e02ff */
[----:B------:R-:W-:-:S14]  /*1030*/  R2UR UR59, R88 ;  /* 0x00000000583b72ca */ /* 0x000fdc00000e0000 */
[----:B------:R-:W3:Y:S01]  /*1040*/  LDCU UR59, c[0x0][UR59+0x2a0] ;  /* 0x000054003b3b77ac */ /* 0x000ee20008000800 */
[----:B------:R-:W3:Y:S01]  /*1050*/  LDCU UR21, c[0x0][0xb24] ;  /* 0x00016480ff1577ac */ /* 0x000ee20008000800 */
[----:B------:R-:W3:Y:S01]  /*1060*/  LDCU UR45, c[0x0][0xb24] ;  /* 0x00016480ff2d77ac */ /* 0x000ee20008000800 */
[----:B-1----:R-:W-:Y:S01]  /*1070*/  I2FP.F32.U32 R3, UR22 ;  /* 0x0000001600037c45 */ /* 0x002fe20008201000 */
[----:B------:R-:W1:Y:S04]  /*1080*/  LDCU UR26, c[0x0][0xb30] ;  /* 0x00016600ff1a77ac */ /* 0x000e680008000800 */
[----:B--2---:R-:W-:Y:S01]  /*1090*/  FMUL R3, R3, UR5 ;  /* 0x0000000503037c20 */ /* 0x004fe20008400000 */
[----:B------:R-:W-:Y:S01]  /*10a0*/  USEL UR5, UR47, 0xffff, !UP0 ;  /* 0x0000ffff2f057887 */ /* 0x000fe2000c000000 */
[----:B----4-:R-:W-:Y:S01]  /*10b0*/  I2FP.F32.U32 R2, UR34 ;  /* 0x0000002200027c45 */ /* 0x010fe20008201000 */
[----:B------:R-:W-:-:S03]  /*10c0*/  USHF.L.U32 UR28, UR58, 0xc, URZ ;  /* 0x0000000c3a1c7899 */ /* 0x000fc600080006ff */
[----:B------:R-:W2:Y:S01]  /*10d0*/  F2I.U32.TRUNC.NTZ R3, R3 ;  /* 0x0000000300037305 */ /* 0x000ea2000020f000 */
[----:B------:R-:W-:Y:S01]  /*10e0*/  ULOP3.LUT UR24, UR5, 0xffff, URZ, 0xc0, !UPT ;  /* 0x0000ffff05187892 */ /* 0x000fe2000f8ec0ff */
[----:B---3--:R-:W-:-:S06]  /*10f0*/  FMUL R2, R2, UR4 ;  /* 0x0000000402027c20 */ /* 0x008fcc0008400000 */
[----:B------:R-:W3:Y:S01]  /*1100*/  F2I.U32.TRUNC.NTZ R2, R2 ;  /* 0x0000000200027305 */ /* 0x000ee2000020f000 */
[----:B--2---:R-:W-:Y:S02]  /*1110*/  R2UR UR4, R3 ;  /* 0x00000000030472ca */ /* 0x004fe400000e0000 */
[----:B------:R-:W-:Y:S02]  /*1120*/  PRMT R3, RZ, 0x7610, R3 ;  /* 0x00007610ff037816 */ /* 0x000fe40000000003 */
[----:B---3--:R-:W-:Y:S02]  /*1130*/  R2UR UR6, R2 ;  /* 0x00000000020672ca */ /* 0x008fe400000e0000 */
[----:B------:R-:W-:-:S07]  /*1140*/  PRMT R2, RZ, 0x7610, R2 ;  /* 0x00007610ff027816 */ /* 0x000fce0000000002 */
[----:B------:R-:W-:-:S04]  /*1150*/  UIADD3 UR5, UPT, UPT, -UR4, URZ, URZ ;  /* 0x000000ff04057290 */ /* 0x000fc8000fffe1ff */
[----:B------:R-:W-:Y:S02]  /*1160*/  UIMAD UR59, UR59, UR5, UR22 ;  /* 0x000000053b3b72a4 */ /* 0x000fe4000f8e0216 */
[----:B------:R-:W-:-:S04]  /*1170*/  UIADD3 UR4, UPT, UPT, -UR6, URZ, URZ ;  /* 0x000000ff06047290 */ /* 0x000fc8000fffe1ff */
[----:B------:R-:W-:-:S06]  /*1180*/  UIMAD UR4, UR7, UR4, UR34 ;  /* 0x00000004070472a4 */ /* 0x000fcc000f8e0222 */
[----:B------:R-:W-:Y:S01]  /*1190*/  IMAD.U32 R88, RZ, RZ, UR4 ;  /* 0x00000004ff587e24 */ /* 0x000fe2000f8e00ff */
[----:B-1----:R-:W-:Y:S06]  /*11a0*/  BRA.U UP5, `(.L_x_17) ;  /* 0x0000000105407547 */ /* 0x002fec000b800000 */
[----:B------:R-:W-:Y:S01]  /*11b0*/  R2UR UR4, R88 ;  /* 0x00000000580472ca */ /* 0x000fe200000e0000 */
[----:B------:R-:W-:-:S12]  /*11c0*/  ULOP3.LUT UR7, UR59, 0xfffffffe, URZ, 0xc0, !UPT ;  /* 0xfffffffe3b077892 */ /* 0x000fd8000f8ec0ff */
[----:B------:R-:W-:Y:S02]  /*11d0*/  UISETP.NE.AND UP0, UPT, UR4, URZ, UPT ;  /* 0x000000ff0400728c */ /* 0x000fe4000bf05270 */
[----:B------:R-:W-:Y:S02]  /*11e0*/  ULOP3.LUT UR4, UR59, 0x2, URZ, 0x3c, !UPT ;  /* 0x000000023b047892 */ /* 0x000fe4000f8e3cff */
[----:B------:R-:W-:Y:S02]  /*11f0*/  UISETP.GT.U32.AND UP2, UPT, UR59, 0x1, UP0 ;  /* 0x000000013b00788c */ /* 0x000fe40008744070 */
[----:B------:R-:W-:Y:S02]  /*1200*/  UISETP.GT.U32.AND UP0, UPT, UR4, 0x1, UP0 ;  /* 0x000000010400788c */ /* 0x000fe40008704070 */
[----:B------:R-:W-:Y:S02]  /*1210*/  USEL UR5, URZ, 0x2, UP2 ;  /* 0x00000002ff057887 */ /* 0x000fe40009000000 */
[----:B------:R-:W-:-:S02]  /*1220*/  USEL UR6, URZ, 0x1, UP2 ;  /* 0x00000001ff067887 */ /* 0x000fc40009000000 */
[----:B------:R-:W-:Y:S02]  /*1230*/  USEL UR4, URZ, 0x4, UP0 ;  /* 0x00000004ff047887 */ /* 0x000fe40008000000 */
[----:B------:R-:W-:Y:S02]  /*1240*/  USEL UR8, URZ, 0x8, UP0 ;  /* 0x00000008ff087887 */ /* 0x000fe40008000000 */
[----:B------:R-:W-:-:S03]  /*1250*/  UIADD3 UR4, UPT, UPT, UR4, UR5, UR6 ;  /* 0x0000000504047290 */ /* 0x000fc6000fffe006 */
[----:B------:R-:W-:Y:S01]  /*1260*/  UMOV UR5, 0x3 ;  /* 0x0000000300057882 */ /* 0x000fe20000000000 */
[----:B------:R-:W-:Y:S02]  /*1270*/  UIADD3 UR4, UPT, UPT, UR4, UR8, URZ ;  /* 0x0000000804047290 */ /* 0x000fe4000fffe0ff */
[----:B------:R-:W-:-:S04]  /*1280*/  USHF.L.U32 UR5, UR5, UR7, URZ ;  /* 0x0000000705057299 */ /* 0x000fc800080006ff */
[----:B------:R-:W-:Y:S02]  /*1290*/  MOV R3, UR4 ;  /* 0x0000000400037c02 */ /* 0x000fe40008000f00 */
[----:B------:R-:W-:-:S07]  /*12a0*/  IMAD.U32 R2, RZ, RZ, UR5 ;  /* 0x00000005ff027e24 */ /* 0x000fce000f8e00ff */
.L_x_17:
[----:B------:R-:W1:Y:S01]  /*12b0*/  S2UR UR36, SR_CTAID.Z ;  /* 0x00000000002479c3 */ /* 0x000e620000002700 */
[----:B------:R-:W-:Y:S01]  /*12c0*/  UISETP.GE.AND UP0, UPT, UR21, 0x1, UPT ;  /* 0x000000011500788c */ /* 0x000fe2000bf06270 */
[----:B------:R-:W-:Y:S01]  /*12d0*/  UMOV UR27, 0x5 ;  /* 0x00000005001b7882 */ /* 0x000fe20000000000 */
[----:B------:R-:W-:-:S07]  /*12e0*/  UMOV UR32, UR22 ;  /* 0x0000001600207c82 */ /* 0x000fce0008000000 */
[----:B------:R-:W-:Y:S05]  /*12f0*/  BRA.U !UP0, `(.L_x_18) ;  /* 0x0000000108d47547 */ /* 0x000fea000b800000 */
[----:B------:R-:W2:Y:S01]  /*1300*/  LDCU.128 UR16, c[0x0][0xb10] ;  /* 0x00016200ff1077ac */ /* 0x000ea20008000c00 */
[----:B------:R-:W3:Y:S01]  /*1310*/  LDCU UR13, c[0x0][0x370] ;  /* 0x00006e00ff0d77ac */ /* 0x000ee20008000800 */
[----:B------:R-:W4:Y:S01]  /*1320*/  LDCU UR8, c[0x0][0x374] ;  /* 0x00006e80ff0877ac */ /* 0x000f220008000800 */
[----:B------:R-:W1:Y:S01]  /*1330*/  LDCU UR23, c[0x0][0xb0c] ;  /* 0x00016180ff1777ac */ /* 0x000e620008000800 */
[----:B------:R-:W1:Y:S01]  /*1340*/  LDCU UR25, c[0x0][0xb20] ;  /* 0x00016400ff1977ac */ /* 0x000e620008000800 */
[----:B--2---:R-:W-:Y:S01]  /*1350*/  UIMAD.WIDE.U32 UR4, UR22, UR16, URZ ;  /* 0x00000010160472a5 */ /* 0x004fe2000f8e00ff */
[----:B------:R-:W2:Y:S01]  /*1360*/  LDCU.64 UR14, c[0x0][0xb28] ;  /* 0x00016500ff0e77ac */ /* 0x000ea20008000a00 */
[----:B------:R-:W-:-:S05]  /*1370*/  UISETP.NE.AND UP3, UPT, UR18, 0x1, UPT ;  /* 0x000000011200788c */ /* 0x000fca000bf65270 */
[----:B------:R-:W-:Y:S01]  /*1380*/  UMOV UR4, UR5 ;  /* 0x0000000500047c82 */ /* 0x000fe20008000000 */
[----:B---3--:R-:W-:Y:S02]  /*1390*/  UIMAD.WIDE.U32 UR6, UR13, UR16, URZ ;  /* 0x000000100d0672a5 */ /* 0x008fe4000f8e00ff */
[----:B------:R-:W-:Y:S02]  /*13a0*/  USHF.R.U32.HI UR9, URZ, UR17, UR4 ;  /* 0x00000011ff097299 */ /* 0x000fe40008011604 */
[----:B----4-:R-:W-:Y:S02]  /*13b0*/  UIMAD.WIDE.U32 UR4, UR8, UR19, URZ ;  /* 0x00000013080472a5 */ /* 0x010fe4000f8e00ff */
[----:B-1----:R-:W-:Y:S01]  /*13c0*/  UISETP.NE.AND UP0, UPT, UR23, 0x1, UPT ;  /* 0x000000011700788c */ /* 0x002fe2000bf05270 */
[----:B------:R-:W-:Y:S01]  /*13d0*/  UMOV UR6, UR7 ;  /* 0x0000000700067c82 */ /* 0x000fe20008000000 */
[----:B------:R-:W-:-:S03]  /*13e0*/  UISETP.NE.AND UP2, UPT, UR21, 0x1, UPT ;  /* 0x000000011500788c */ /* 0x000fc6000bf45270 */
[----:B------:R-:W-:Y:S01]  /*13f0*/  UMOV UR4, UR5 ;  /* 0x0000000500047c82 */ /* 0x000fe20008000000 */
[----:B------:R-:W-:Y:S02]  /*1400*/  USEL UR12, UR22, UR9, !UP0 ;  /* 0x00000009160c7287 */ /* 0x000fe4000c000000 */
[----:B------:R-:W-:Y:S02]  /*1410*/  @UP3 USHF.R.U32.HI UR8, URZ, UR25, UR4 ;  /* 0x00000019ff083299 */ /* 0x000fe40008011604 */
[----:B------:R-:W-:Y:S02]  /*1420*/  UIADD3 UR32, UPT, UPT, -UR12, URZ, URZ ;  /* 0x000000ff0c207290 */ /* 0x000fe4000fffe1ff */
[----:B------:R-:W-:Y:S02]  /*1430*/  @UP0 USHF.R.U32.HI UR13, URZ, UR17, UR6 ;  /* 0x00000011ff0d0299 */ /* 0x000fe40008011606 */
[----:B------:R-:W-:Y:S02]  /*1440*/  UIMAD.WIDE.U32 UR6, UR34, UR19, URZ ;  /* 0x00000013220672a5 */ /* 0x000fe4000f8e00ff */
[----:B--2---:R-:W-:-:S02]  /*1450*/  UIMAD.WIDE.U32 UR4, UR8, UR14, URZ ;  /* 0x0000000e080472a5 */ /* 0x004fc4000f8e00ff */
[----:B------:R-:W-:Y:S02]  /*1460*/  UIMAD.WIDE.U32 UR10, UR13, UR14, URZ ;  /* 0x0000000e0d0a72a5 */ /* 0x000fe4000f8e00ff */
[----:B------:R-:W-:Y:S01]  /*1470*/  UIMAD UR32, UR23, UR32, UR22 ;  /* 0x00000020172072a4 */ /* 0x000fe2000f8e0216 */
[----:B------:R-:W-:Y:S02]  /*1480*/  UMOV UR6, UR7 ;  /* 0x0000000700067c82 */ /* 0x000fe40008000000 */
[----:B------:R-:W-:Y:S01]  /*1490*/  UMOV UR4, UR5 ;  /* 0x0000000500047c82 */ /* 0x000fe20008000000 */
[----:B------:R-:W-:Y:S02]  /*14a0*/  USHF.R.U32.HI UR6, URZ, UR25, UR6 ;  /* 0x00000019ff067299 */ /* 0x000fe40008011606 */
[----:B------:R-:W-:Y:S01]  /*14b0*/  @UP2 USHF.R.U32.HI UR8, URZ, UR15, UR4 ;  /* 0x0000000fff082299 */ /* 0x000fe20008011604 */
[----:B------:R-:W-:Y:S01]  /*14c0*/  UMOV UR5, UR11 ;  /* 0x0000000b00057c82 */ /* 0x000fe20008000000 */
[----:B------:R-:W-:-:S02]  /*14d0*/  USEL UR4, UR34, UR6, !UP3 ;  /* 0x0000000622047287 */ /* 0x000fc4000d800000 */
[----:B------:R-:W-:Y:S02]  /*14e0*/  @UP2 USHF.R.U32.HI UR13, URZ, UR15, UR5 ;  /* 0x0000000fff0d2299 */ /* 0x000fe40008011605 */
[----:B------:R-:W-:Y:S02]  /*14f0*/  UIMAD UR5, UR8, UR21, URZ ;  /* 0x00000015080572a4 */ /* 0x000fe4000f8e02ff */
[----:B------:R-:W-:Y:S02]  /*1500*/  UIMAD UR8, UR13, UR21, URZ ;  /* 0x000000150d0872a4 */ /* 0x000fe4000f8e02ff */
[----:B------:R-:W-:Y:S02]  /*1510*/  UISETP.GE.AND UP0, UPT, UR4, UR5, UPT ;  /* 0x000000050400728c */ /* 0x000fe4000bf06270 */
[----:B------:R-:W-:Y:S02]  /*1520*/  UIMAD.WIDE.U32 UR6, UR4, UR14, URZ ;  /* 0x0000000e040672a5 */ /* 0x000fe4000f8e00ff */
[----:B------:R-:W-:-:S02]  /*1530*/  UISETP.GE.OR UP0, UPT, UR12, UR8, UP0 ;  /* 0x000000080c00728c */ /* 0x000fc40008706670 */
[----:B------:R-:W-:-:S03]  /*1540*/  UIMAD.WIDE.U32 UR8, UR12, UR14, URZ ;  /* 0x0000000e0c0872a5 */ /* 0x000fc6000f8e00ff */
[----:B------:R-:W-:Y:S01]  /*1550*/  UMOV UR6, UR7 ;  /* 0x0000000700067c82 */ /* 0x000fe20008000000 */
[----:B------:R-:W-:Y:S02]  /*1560*/  UIADD3 UR7, UPT, UPT, -UR4, URZ, URZ ;  /* 0x000000ff04077290 */ /* 0x000fe4000fffe1ff */
[----:B------:R-:W-:Y:S02]  /*1570*/  USHF.R.U32.HI UR6, URZ, UR15, UR6 ;  /* 0x0000000fff067299 */ /* 0x000fe40008011606 */
[----:B------:R-:W-:Y:S02]  /*1580*/  UIMAD UR34, UR18, UR7, UR34 ;  /* 0x00000007122272a4 */ /* 0x000fe4000f8e0222 */
[----:B------:R-:W-:Y:S01]  /*1590*/  USEL UR6, UR4, UR6, !UP2 ;  /* 0x0000000604067287 */ /* 0x000fe2000d000000 */
[----:B------:R-:W-:Y:S02]  /*15a0*/  @!UP0 UMOV UR5, UR9 ;  /* 0x0000000900058c82 */ /* 0x000fe40008000000 */
[----:B------:R-:W-:-:S02]  /*15b0*/  @!UP0 USHF.R.U32.HI UR5, URZ, UR15, UR5 ;  /* 0x0000000fff058299 */ /* 0x000fc40008011605 */
[----:B------:R-:W-:Y:S02]  /*15c0*/  UIADD3 UR7, UPT, UPT, -UR6, URZ, URZ ;  /* 0x000000ff06077290 */ /* 0x000fe4000fffe1ff */
[----:B------:R-:W-:Y:S02]  /*15d0*/  @!UP0 USEL UR5, UR12, UR5, !UP2 ;  /* 0x000000050c058287 */ /* 0x000fe4000d000000 */
[----:B------:R-:W-:Y:S02]  /*15e0*/  UIMAD UR7, UR21, UR7, UR4 ;  /* 0x00000007150772a4 */ /* 0x000fe4000f8e0204 */
[----:B------:R-:W-:Y:S02]  /*15f0*/  @!UP0 UIADD3 UR6, UPT, UPT, UR6, -UR5, URZ ;  /* 0x8000000506068290 */ /* 0x000fe4000fffe0ff */
[----:B------:R-:W-:Y:S02]  /*1600*/  @!UP0 UIMAD UR7, UR7, UR13, UR5 ;  /* 0x0000000d070782a4 */ /* 0x000fe4000f8e0205 */
[----:B------:R-:W-:-:S04]  /*1610*/  @!UP0 UIMAD UR4, UR6, UR21, UR12 ;  /* 0x00000015060482a4 */ /* 0x000fc8000f8e020c */
[----:B------:R-:W-:Y:S01]  /*1620*/  UIMAD UR34, UR4, UR18, UR34 ;  /* 0x00000012042272a4 */ /* 0x000fe2000f8e0222 */
[----:B------:R-:W-:Y:S02]  /*1630*/  @!UP0 UMOV UR12, UR7 ;  /* 0x00000007000c8c82 */ /* 0x000fe40008000000 */
[----:B------:R-:W-:-:S12]  /*1640*/  UIMAD UR32, UR12, UR23, UR32 ;  /* 0x000000170c2072a4 */ /* 0x000fd8000f8e0220 */
.L_x_18:
[----:B------:R-:W-:Y:S02]  /*1650*/  UISETP.NE.AND UP2, UPT, UR26, 0x1, UPT ;  /* 0x000000011a00788c */ /* 0x000fe4000bf45270 */
[----:B------:R-:W-:Y:S02]  /*1660*/  UISETP.NE.AND UP0, UPT, UR20, 0x2, UPT ;  /* 0x000000021400788c */ /* 0x000fe4000bf05270 */
[----:B------:R-:W-:Y:S02]  /*1670*/  ULOP3.LUT UR28, UR28, 0x2000, URZ, 0xc0, !UPT ;  /* 0x000020001c1c7892 */ /* 0x000fe4000f8ec0ff */
[----:B------:R-:W-:-:S03]  /*1680*/  USHF.L.U32 UR24, UR27, UR24, URZ ;  /* 0x000000181b187299 */ /* 0x000fc600080006ff */
[----:B------:R-:W-:Y:S09]  /*1690*/  BRA.U UP2, `(.L_x_19) ;  /* 0x0000000102407547 */ /* 0x000ff2000b800000 */
[----:B------:R-:W2:Y:S01]  /*16a0*/  LDCU.128 UR8, c[0x0][0xb10] ;  /* 0x00016200ff0877ac */ /* 0x000ea20008000c00 */
[----:B------:R-:W3:Y:S01]  /*16b0*/  LDCU UR12, c[0x0][0xb0c] ;  /* 0x00016180ff0c77ac */ /* 0x000ee20008000800 */
[----:B------:R-:W4:Y:S01]  /*16c0*/  LDCU UR13, c[0x0][0xb20] ;  /* 0x00016400ff0d77ac */ /* 0x000f220008000800 */
[----:B--2---:R-:W-:Y:S02]  /*16d0*/  UIMAD.WIDE.U32 UR4, UR32, UR8, URZ ;  /* 0x00000008200472a5 */ /* 0x004fe4000f8e00ff */
[----:B------:R-:W-:Y:S02]  /*16e0*/  UIMAD.WIDE.U32 UR6, UR34, UR11, URZ ;  /* 0x0000000b220672a5 */ /* 0x000fe4000f8e00ff */
[----:B---3--:R-:W-:Y:S02]  /*16f0*/  UISETP.NE.AND UP2, UPT, UR12, 0x1, UPT ;  /* 0x000000010c00788c */ /* 0x008fe4000bf45270 */
[----:B------:R-:W-:-:S03]  /*1700*/  USHF.R.U32.HI UR5, URZ, UR9, UR5 ;  /* 0x00000009ff057299 */ /* 0x000fc60008011605 */
[----:B------:R-:W-:Y:S01]  /*1710*/  UMOV UR4, UR7 ;  /* 0x0000000700047c82 */ /* 0x000fe20008000000 */
[----:B------:R-:W-:Y:S02]  /*1720*/  USEL UR5, UR32, UR5, !UP2 ;  /* 0x0000000520057287 */ /* 0x000fe4000d000000 */
[----:B------:R-:W-:Y:S02]  /*1730*/  UISETP.NE.AND UP2, UPT, UR10, 0x1, UPT ;  /* 0x000000010a00788c */ /* 0x000fe4000bf45270 */
[----:B----4-:R-:W-:-:S04]  /*1740*/  USHF.R.U32.HI UR4, URZ, UR13, UR4 ;  /* 0x0000000dff047299 */ /* 0x010fc80008011604 */
[----:B------:R-:W-:-:S04]  /*1750*/  USEL UR4, UR34, UR4, !UP2 ;  /* 0x0000000422047287 */ /* 0x000fc8000d000000 */
[----:B------:R-:W-:Y:S02]  /*1760*/  UIADD3 UR6, UPT, UPT, -UR4, UR5, URZ ;  /* 0x0000000504067290 */ /* 0x000fe4000fffe1ff */
[----:B------:R-:W-:Y:S02]  /*1770*/  UIADD3 UR4, UPT, UPT, UR4, -UR5, URZ ;  /* 0x8000000504047290 */ /* 0x000fe4000fffe0ff */
[----:B------:R-:W-:Y:S02]  /*1780*/  UIMAD UR34, UR6, UR10, UR34 ;  /* 0x0000000a062272a4 */ /* 0x000fe4000f8e0222 */
[----:B------:R-:W-:-:S12]  /*1790*/  UIMAD UR32, UR4, UR12, UR32 ;  /* 0x0000000c042072a4 */ /* 0x000fd8000f8e0220 */
.L_x_19:
[----:B------:R-:W-:Y:S05]  /*17a0*/  BRA.U !UP6, `(.L_x_20) ;  /* 0x000000010e0c7547 */ /* 0x000fea000b800000 */
[----:B------:R-:W-:Y:S01]  /*17b0*/  UCGABAR_WAIT ;  /* 0x0000000000007dc7 */ /* 0x000fe20008000000 */
[----:B------:R-:W-:Y:S01]  /*17c0*/  CCTL.IVALL ;  /* 0x00000000ff00798f */ /* 0x000fe20002000000 */
[----:B------:R-:W-:Y:S05]  /*17d0*/  BRA `(.L_x_21) ;  /* 0x0000000000047947 */ /* 0x000fea0003800000 */
.L_x_20:
[----:B------:R-:W-:Y:S06]  /*17e0*/  BAR.SYNC.DEFER_BLOCKING 0x0 ;  /* 0x0000000000007b1d */ /* 0x000fec0000010000 */
.L_x_21:
[----:B------:R-:W-:Y:S05]  /*17f0*/  BRA.U UP0, `(.L_x_22) ;  /* 0x0000001500687547 */ /* 0x000fea000b800000 */
[----:B------:R-:W2:Y:S01]  /*1800*/  LDCU UR6, c[0x0][0x38c] ;  /* 0x00007180ff0677ac */ /* 0x000ea20008000800 */
[----:B------:R-:W-:Y:S01]  /*1810*/  PLOP3.LUT P1, PT, PT, PT, UP4, 0x80, 0x8 ;  /* 0x000000000008781c */ /* 0x000fe20003f2f048 */
[----:B------:R-:W-:Y:S01]  /*1820*/  IMAD.MOV.U32 R12, RZ, RZ, 0x1 ;  /* 0x00000001ff0c7424 */ /* 0x000fe200078e00ff */
[----:B------:R-:W-:Y:S01]  /*1830*/  ISETP.NE.AND P2, PT, R0, RZ, P3 ;  /* 0x000000ff0000720c */ /* 0x000fe20001f45270 */
[----:B------:R-:W-:Y:S01]  /*1840*/  USHF.L.U32 UR7, UR22, 0x7, URZ ;  /* 0x0000000716077899 */ /* 0x000fe200080006ff */
[----:B------:R-:W-:Y:S01]  /*1850*/  PLOP3.LUT P1, PT, P1, PT, PT, 0x8, 0x80 ;  /* 0x000000000080781c */ /* 0x000fe20000f2e170 */
[----:B------:R-:W-:Y:S01]  /*1860*/  UMOV UR13, 0x400 ;  /* 0x00000400000d7882 */ /* 0x000fe20000000000 */
[----:B------:R-:W-:Y:S01]  /*1870*/  UISETP.NE.AND UP1, UPT, UR20, URZ, UPT ;  /* 0x000000ff1400728c */ /* 0x000fe2000bf25270 */
[----:B------:R-:W-:Y:S01]  /*1880*/  CS2R R10, SRZ ;  /* 0x00000000000a7805 */ /* 0x000fe2000001ff00 */
[----:B------:R-:W-:Y:S01]  /*1890*/  ULEA UR13, UR58, UR13, 0x18 ;  /* 0x0000000d3a0d7291 */ /* 0x000fe2000f8ec0ff */
[----:B------:R-:W-:Y:S01]  /*18a0*/  IMAD.MOV.U32 R9, RZ, RZ, RZ ;  /* 0x000000ffff097224 */ /* 0x000fe200078e00ff */
[----:B------:R-:W3:Y:S01]  /*18b0*/  LDCU UR39, c[0x0][0x370] ;  /* 0x00006e00ff2777ac */ /* 0x000ee20008000800 */
[----:B------:R-:W-:Y:S01]  /*18c0*/  IMAD.MOV.U32 R8, RZ, RZ, 0x1 ;  /* 0x00000001ff087424 */ /* 0x000fe200078e00ff */
[----:B------:R-:W4:Y:S01]  /*18d0*/  LDCU.64 UR26, c[0x0][0x348] ;  /* 0x00006900ff1a77ac */ /* 0x000f220008000a00 */
[----:B--2---:R-:W-:-:S02]  /*18e0*/  UIADD3 UR5, UPT, UPT, UR6, 0x7f, URZ ;  /* 0x0000007f06057890 */ /* 0x004fc4000fffe0ff */
[----:B------:R-:W-:Y:S02]  /*18f0*/  UIADD3 UR46, UPT, UPT, UR6, 0xfe, URZ ;  /* 0x000000fe062e7890 */ /* 0x000fe4000fffe0ff */
[----:B------:R-:W-:Y:S02]  /*1900*/  USHF.R.S32.HI UR4, URZ, 0x1f, UR5 ;  /* 0x0000001fff047899 */ /* 0x000fe40008011405 */
[----:B------:R-:W-:Y:S02]  /*1910*/  USHF.L.U32 UR47, UR22, 0x6, URZ ;  /* 0x00000006162f7899 */ /* 0x000fe400080006ff */
[----:B------:R-:W-:Y:S02]  /*1920*/  ULEA.HI UR4, UR4, UR5, URZ, 0x7 ;  /* 0x0000000504047291 */ /* 0x000fe4000f8f38ff */
[----:B------:R-:W-:Y:S02]  /*1930*/  UIADD3 UR5, UPT, UPT, UR6, -0x1, URZ ;  /* 0xffffffff06057890 */ /* 0x000fe4000fffe0ff */
[----:B------:R-:W-:-:S02]  /*1940*/  USHF.R.S32.HI UR41, URZ, 0x7, UR4 ;  /* 0x00000007ff297899 */ /* 0x000fc40008011404 */
[----:B------:R-:W-:Y:S02]  /*1950*/  UISETP.GE.U32.AND UP2, UPT, UR5, -0xff, UPT ;  /* 0xffffff010500788c */ /* 0x000fe4000bf46070 */
[----:B------:R-:W-:Y:S02]  /*1960*/  UISETP.LT.U32.AND UP0, UPT, UR41, 0x8, UPT ;  /* 0x000000082900788c */ /* 0x000fe4000bf01070 */
[----:B------:R-:W-:Y:S02]  /*1970*/  ULOP3.LUT UR5, UR7, 0x80, URZ, 0xc0, !UPT ;  /* 0x0000008007057892 */ /* 0x000fe4000f8ec0ff */
[----:B------:R-:W-:Y:S01]  /*1980*/  USEL UR40, UR41, 0x8, UP0 ;  /* 0x0000000829287887 */ /* 0x000fe20008000000 */
[----:B------:R-:W2:Y:S03]  /*1990*/  LDCU UR38, c[0x0][0x374] ;  /* 0x00006e80ff2677ac */ /* 0x000ea60008000800 */
[----:B------:R-:W-:-:S02]  /*19a0*/  UIADD3 UR4, UPT, UPT, UR40, -0x1, URZ ;  /* 0xffffffff28047890 */ /* 0x000fc4000fffe0ff */
[----:B------:R-:W-:Y:S02]  /*19b0*/  @UP2 UIADD3 UR4, UPT, UPT, UR40, URZ, URZ ;  /* 0x000000ff28042290 */ /* 0x000fe4000fffe0ff */
[----:B------:R-:W-:Y:S02]  /*19c0*/  USEL UR21, UR56, 0x2, UP1 ;  /* 0x0000000238157887 */ /* 0x000fe40008800000 */
[----:B------:R-:W-:Y:S02]  /*19d0*/  UIADD3 UR30, UPT, UPT, UR13, 0x16300, UR28 ;  /* 0x000163000d1e7890 */ /* 0x000fe4000fffe01c */
[----:B------:R-:W-:Y:S02]  /*19e0*/  ULEA.HI UR43, UR28, UR5, URZ, 0x19 ;  /* 0x000000051c2b7291 */ /* 0x000fe4000f8fc8ff */
[----:B------:R-:W-:Y:S02]  /*19f0*/  UIADD3 UR44, UPT, UPT, UR41, -UR40, URZ ;  /* 0x80000028292c7290 */ /* 0x000fe4000fffe0ff */
[----:B------:R-:W-:-:S02]  /*1a00*/  UIADD3 UR29, UPT, UPT, UR4, 0x1, URZ ;  /* 0x00000001041d7890 */ /* 0x000fc4000fffe0ff */
[----:B------:R-:W-:Y:S01]  /*1a10*/  UIADD3 UR42, UPT, UPT, -UR4, URZ, URZ ;  /* 0x000000ff042a7290 */ /* 0x000fe2000fffe1ff */
[----:B--234-:R-:W-:-:S11]  /*1a20*/  UMOV UR6, URZ ;  /* 0x000000ff00067c82 */ /* 0x01cfd60008000000 */
.L_x_42:
[----:B------:R-:W-:-:S09]  /*1a30*/  UISETP.NE.AND UP0, UPT, UR58, URZ, UPT ;  /* 0x000000ff3a00728c */ /* 0x000fd2000bf05270 */
[----:B-1----:R-:W-:Y:S05]  /*1a40*/  BRA.U UP0, `(.L_x_23) ;  /* 0x0000000100287547 */ /* 0x002fea000b800000 */
[----:B------:R-:W-:Y:S02]  /*1a50*/  LEA R0, R9, UR13, 0x3 ;  /* 0x0000000d09007c11 */ /* 0x000fe4000f8e18ff */
[----:B------:R-:W-:-:S04]  /*1a60*/  SHF.L.U32 R3, R8, 0x1f, RZ ;  /* 0x0000001f08037819 */ /* 0x000fc800000006ff */
[----:B------:R-:W2:Y:S02]  /*1a70*/  SYNCS.PHASECHK.TRANS64.TRYWAIT P0, [R0+URZ+0x140], R3 ;  /* 0x00014003000075a7 */ /* 0x000ea400080011ff */
[----:B--2---:R-:W-:Y:S05]  /*1a80*/  @!P0 BRA `(.L_x_24) ;  /* 0x0000008400e48947 */ /* 0x004fea0003800000 */
.L_x_147:
[----:B------:R3:W-:Y:S01]  /*1a90*/  SYNCS.ARRIVE.TRANS64.A1T0 RZ, [R0+URZ+0x130], RZ ;  /* 0x000130ff00ff79a7 */ /* 0x0007e200081000ff */
[----:B------:R-:W-:-:S05]  /*1aa0*/  VIADD R9, R9, 0x1 ;  /* 0x0000000109097836 */ /* 0x000fca0000000000 */
[----:B------:R-:W-:-:S04]  /*1ab0*/  ISETP.NE.AND P0, PT, R9, 0x2, PT ;  /* 0x000000020900780c */ /* 0x000fc80003f05270 */
[----:B--2---:R-:W-:Y:S02]  /*1ac0*/  SEL R3, RZ, 0x1, P0 ;  /* 0x00000001ff037807 */ /* 0x004fe40000000000 */
[----:B------:R-:W-:Y:S02]  /*1ad0*/  SEL R9, R9, RZ, P0 ;  /* 0x000000ff09097207 */ /* 0x000fe40000000000 */
[----:B------:R-:W-:-:S07]  /*1ae0*/  LOP3.LUT R8, R8, R3, RZ, 0x3c, !PT ;  /* 0x0000000308087212 */ /* 0x000fce00078e3cff */
.L_x_23:
[----:B------:R-:W-:Y:S01]  /*1af0*/  ULEA UR4, UR6, UR13, 0x3 ;  /* 0x0000000d06047291 */ /* 0x000fe2000f8e18ff */
[----:B---3--:R-:W-:Y:S01]  /*1b00*/  SHF.L.U32 R0, R12, 0x1f, RZ ;  /* 0x0000001f0c007819 */ /* 0x008fe200000006ff */
[----:B------:R-:W-:Y:S02]  /*1b10*/  UISETP.GE.U32.AND UP0, UPT, UR46, 0xff, UPT ;  /* 0x000000ff2e00788c */ /* 0x000fe4000bf06070 */
[----:B------:R-:W-:Y:S01]  /*1b20*/  ULEA UR19, UR34, UR43, 0x8 ;  /* 0x0000002b22137291 */ /* 0x000fe2000f8e40ff */
[----:B------:R-:W-:-:S04]  /*1b30*/  UMOV UR7, URZ ;  /* 0x000000ff00077c82 */ /* 0x000fc80008000000 */
[----:B------:R2:W3:Y:S01]  /*1b40*/  SYNCS.PHASECHK.TRANS64.TRYWAIT P0, [UR4+0x40], R0 ;  /* 0x00004000ff0075a7 */ /* 0x0004e20008001104 */
[----:B------:R-:W-:-:S04]  /*1b50*/  ULEA.HI UR4, UR32, UR32, URZ, 0x1 ;  /* 0x0000002020047291 */ /* 0x000fc8000f8f08ff */
[----:B------:R-:W-:-:S04]  /*1b60*/  USHF.L.U32 UR4, UR4, 0x6, URZ ;  /* 0x0000000604047899 */ /* 0x000fc800080006ff */
[----:B------:R-:W-:-:S04]  /*1b70*/  ULOP3.LUT UR35, UR4, 0xffffff80, URZ, 0xc0, !UPT ;  /* 0xffffff8004237892 */ /* 0x000fc8000f8ec0ff */
[----:B------:R-:W-:Y:S01]  /*1b80*/  ULOP3.LUT UR35, UR35, 0x40, UR47, 0xf8, !UPT ;  /* 0x0000004023237892 */ /* 0x000fe2000f8ef82f */
[----:B------:R-:W-:Y:S11]  /*1b90*/  BRA.U !UP0, `(.L_x_25) ;  /* 0x0000000108c47547 */ /* 0x000ff6000b800000 */
[----:B------:R-:W-:Y:S01]  /*1ba0*/  UMOV UR10, UR42 ;  /* 0x0000002a000a7c82 */ /* 0x000fe20008000000 */
[----:B------:R-:W-:Y:S01]  /*1bb0*/  UMOV UR4, UR6 ;  /* 0x0000000600047c82 */ /* 0x000fe20008000000 */
[----:B------:R-:W-:-:S05]  /*1bc0*/  UMOV UR34, URZ ;  /* 0x000000ff00227c82 */ /* 0x000fca0008000000 */
.L_x_31:
[----:B------:R-:W-:Y:S01]  /*1bd0*/  ULEA UR33, UR4, UR13, 0x3 ;  /* 0x0000000d04217291 */ /* 0x000fe2000f8e18ff */
[----:B------:R-:W-:Y:S01]  /*1be0*/  @P3 MOV R2, 0xc000 ;  /* 0x0000c00000023802 */ /* 0x000fe20000000f00 */
[----:B-1-34-:R-:W-:Y:S10]  /*1bf0*/  @P0 BRA `(.L_x_26) ;  /* 0x00000000000c0947 */ /* 0x01aff40003800000 */
[----:B------:R-:W-:-:S04]  /*1c00*/  SHF.L.U32 R3, R12, 0x1f, RZ ;  /* 0x0000001f0c037819 */ /* 0x000fc800000006ff */
[----:B------:R-:W3:Y:S02]  /*1c10*/  SYNCS.PHASECHK.TRANS64.TRYWAIT P0, [UR33+0x40], R3 ;  /* 0x00004003ff0075a7 */ /* 0x000ee40008001121 */
[----:B---3--:R-:W-:Y:S05]  /*1c20*/  @!P0 BRA `(.L_x_27) ;  /* 0x0000008400908947 */ /* 0x008fea0003800000 */
.L_x_26:
[----:B------:R3:W-:Y:S01]  /*1c30*/  @P3 SYNCS.ARRIVE.TRANS64 RZ, [UR33], R2 ;  /* 0x00000002ffff39a7 */ /* 0x0007e20008000021 */
[----:B------:R-:W-:Y:S02]  /*1c40*/  ULOP3.LUT UR5, UR21, 0x2, URZ, 0xfc, !UPT ;  /* 0x0000000215057892 */ /* 0x000fe4000f8efcff */
[----:B------:R-:W-:Y:S02]  /*1c50*/  UIADD3 UR10, UPT, UPT, UR10, 0x1, URZ ;  /* 0x000000010a0a7890 */ /* 0x000fe4000fffe0ff */
[----:B------:R-:W-:Y:S02]  /*1c60*/  UISETP.NE.AND UP0, UPT, UR5, 0x2, UPT ;  /* 0x000000020500788c */ /* 0x000fe4000bf05270 */
[----:B------:R-:W-:-:S07]  /*1c70*/  UISETP.NE.AND UP2, UPT, UR10, 0x1, UPT ;  /* 0x000000010a00788c */ /* 0x000fce000bf45270 */
[----:B------:R-:W-:Y:S05]  /*1c80*/  BRA.U UP0, `(.L_x_28) ;  /* 0x0000000100047547 */ /* 0x000fea000b800000 */
[----:B-1----:R-:W-:Y:S05]  /*1c90*/  BPT.TRAP 0x1 ;  /* 0x000000040000795c */ /* 0x002fea0000300000 */
.L_x_28:
[----:B------:R-:W-:Y:S04]  /*1ca0*/  BSSY.RECONVERGENT B0, `(.L_x_29) ;  /* 0x0000003000007945 */ /* 0x000fe80003800200 */
[----:B------:R-:W-:Y:S05]  /*1cb0*/  @!P2 BRA `(.L_x_30) ;  /* 0x000000000004a947 */ /* 0x000fea0003800000 */
[----:B-1----:R-:W-:Y:S05]  /*1cc0*/  BPT.TRAP 0x1 ;  /* 0x000000040000795c */ /* 0x002fea0000300000 */
.L_x_30:
[----:B-1----:R-:W-:Y:S05]  /*1cd0*/  BSYNC.RECONVERGENT B0 ;  /* 0x0000000000007941 */ /* 0x002fea0003800200 */
.L_x_29:
[----:B------:R-:W-:Y:S02]  /*1ce0*/  UIADD3 UR5, UPT, UPT, UR4, 0x1, URZ ;  /* 0x0000000104057890 */ /* 0x000fe4000fffe0ff */
[----:B------:R-:W-:Y:S02]  /*1cf0*/  ULEA UR32, UR4, UR13, 0xd ;  /* 0x0000000d04207291 */ /* 0x000fe4000f8e68ff */
[----:B------:R-:W-:Y:S02]  /*1d00*/  UISETP.NE.AND UP0, UPT, UR5, 0x8, UPT ;  /* 0x000000080500788c */ /* 0x000fe4000bf05270 */
[----:B------:R-:W-:Y:S02]  /*1d10*/  UIADD3 UR8, UP1, UPT, UR26, 0x80, URZ ;  /* 0x000000801a087890 */ /* 0x000fe4000ff3e0ff */
[----:B------:R-:W-:Y:S02]  /*1d20*/  USEL UR7, URZ, 0x1, UP0 ;  /* 0x00000001ff077887 */ /* 0x000fe40008000000 */
[----:B------:R-:W-:-:S02]  /*1d30*/  USEL UR6, UR5, URZ, UP0 ;  /* 0x000000ff05067287 */ /* 0x000fc40008000000 */
[----:B------:R-:W-:Y:S02]  /*1d40*/  ULEA UR16, UR4, UR28, 0xe ;  /* 0x0000001c04107291 */ /* 0x000fe4000f8e70ff */
[----:B------:R-:W-:Y:S01]  /*1d50*/  ULEA UR5, UR6, UR13, 0x3 ;  /* 0x0000000d06057291 */ /* 0x000fe2000f8e18ff */
[----:B------:R-:W-:Y:S01]  /*1d60*/  LOP3.LUT R12, R12, UR7, RZ, 0x3c, !PT ;  /* 0x000000070c0c7c12 */ /* 0x000fe2000f8e3cff */
[----:B------:R-:W-:Y:S02]  /*1d70*/  UIADD3 UR4, UP0, UPT, UR26, 0x180, URZ ;  /* 0x000001801a047890 */ /* 0x000fe4000ff1e0ff */
[----:B------:R-:W-:Y:S01]  /*1d80*/  ULOP3.LUT UR33, UR33, 0xfefffff8, URZ, 0xc0, !UPT ;  /* 0xfefffff821217892 */ /* 0x000fe2000f8ec0ff */
[----:B--2---:R-:W-:Y:S01]  /*1d90*/  SHF.L.U32 R0, R12, 0x1f, RZ ;  /* 0x0000001f0c007819 */ /* 0x004fe200000006ff */
[----:B------:R-:W-:Y:S02]  /*1da0*/  UIADD3.X UR9, UPT, UPT, URZ, UR27, URZ, UP1, !UPT ;  /* 0x0000001bff097290 */ /* 0x000fe40008ffe4ff */
[----:B------:R-:W-:Y:S01]  /*1db0*/  UIADD3 UR32, UPT, UPT, UR32, 0x6300, URZ ;  /* 0x0000630020207890 */ /* 0x000fe2000fffe0ff */
[----:B------:R4:W1:Y:S01]  /*1dc0*/  SYNCS.PHASECHK.TRANS64.TRYWAIT P0, [UR5+0x40], R0 ;  /* 0x00004000ff0075a7 */ /* 0x0008620008001105 */
[----:B------:R-:W-:-:S02]  /*1dd0*/  UIADD3 UR16, UPT, UPT, UR13, 0x16300, UR16 ;  /* 0x000163000d107890 */ /* 0x000fc4000fffe010 */
[----:B------:R-:W-:Y:S02]  /*1de0*/  UIADD3.X UR5, UPT, UPT, URZ, UR27, URZ, UP0, !UPT ;  /* 0x0000001bff057290 */ /* 0x000fe400087fe4ff */
[----:B------:R-:W-:Y:S01]  /*1df0*/  UPRMT UR7, URZ, 0x5410, UR24 ;  /* 0x00005410ff077896 */ /* 0x000fe20008000018 */
[----:B------:R-:W-:Y:S01]  /*1e00*/  UMOV UR14, 0x0 ;  /* 0x00000000000e7882 */ /* 0x000fe20000000000 */
[----:B------:R-:W-:Y:S01]  /*1e10*/  UMOV UR15, 0x10000000 ;  /* 0x10000000000f7882 */ /* 0x000fe20000000000 */
[----:B------:R-:W-:Y:S01]  /*1e20*/  UMOV UR18, UR34 ;  /* 0x0000002200127c82 */ /* 0x000fe20008000000 */
[----:B------:R-:W-:Y:S01]  /*1e30*/  UMOV UR20, UR36 ;  /* 0x0000002400147c82 */ /* 0x000fe20008000000 */
[----:B------:R-:W-:Y:S01]  /*1e40*/  UMOV UR17, UR33 ;  /* 0x0000002100117c82 */ /* 0x000fe20008000000 */
[----:B------:R2:W-:Y:S03]  /*1e50*/  UTMALDG.3D.2CTA [UR32], [UR8], desc[UR14] ;  /* 0x00000e20080075b4 */ /* 0x0005e60008211000 */
[----:B------:R3:W-:Y:S01]  /*1e60*/  UTMALDG.3D.MULTICAST.2CTA [UR16], [UR4], UR7, desc[UR14] ;  /* 0x00000e10040073b4 */ /* 0x0007e20008211807 */
[----:B--2---:R-:W-:Y:S01]  /*1e70*/  UIADD3 UR34, UPT, UPT, UR34, 0x80, URZ ;  /* 0x0000008022227890 */ /* 0x004fe2000fffe0ff */
[----:B---3--:R-:W-:Y:S01]  /*1e80*/  UMOV UR7, UR29 ;  /* 0x0000001d00077c82 */ /* 0x008fe20008000000 */
[----:B------:R-:W-:Y:S01]  /*1e90*/  UMOV UR4, UR6 ;  /* 0x0000000600047c82 */ /* 0x000fe20008000000 */
[----:B------:R-:W-:Y:S09]  /*1ea0*/  BRA.U UP2, `(.L_x_31) ;  /* 0xfffffffd02487547 */ /* 0x000ff2000b83ffff */
.L_x_25:
[----:B------:R-:W-:Y:S01]  /*1eb0*/  ULEA UR4, UR6, UR13, 0x3 ;  /* 0x0000000d06047291 */ /* 0x000fe2000f8e18ff */
[----:B--2-4-:R-:W-:Y:S01]  /*1ec0*/  SHF.L.U32 R0, R12, 0x1f, RZ ;  /* 0x0000001f0c007819 */ /* 0x014fe200000006ff */
[----:B------:R-:W-:Y:S01]  /*1ed0*/  @!P1 SYNCS.ARRIVE.TRANS64.A1T0 RZ, [UR13+0xc8], RZ ;  /* 0x0000c8ffffff99a7 */ /* 0x000fe2000810000d */
[----:B------:R-:W-:-:S06]  /*1ee0*/  UISETP.GT.AND UP0, UPT, UR41, UR40, UPT ;  /* 0x000000282900728c */ /* 0x000fcc000bf04270 */
[----:B-1-3--:R1:W2:Y:S03]  /*1ef0*/  SYNCS.PHASECHK.TRANS64.TRYWAIT P0, [UR4+0x40], R0 ;  /* 0x00004000ff0075a7 */ /* 0x00a2a60008001104 */
[----:B------:R-:W-:Y:S05]  /*1f00*/  BRA.U !UP0, `(.L_x_32) ;  /* 0x0000000108c07547 */ /* 0x000fea000b800000 */
[----:B------:R-:W-:Y:S01]  /*1f10*/  UIADD3 UR25, UPT, UPT, UR44, UR7, URZ ;  /* 0x000000072c197290 */ /* 0x000fe2000fffe0ff */
[----:B------:R-:W-:-:S11]  /*1f20*/  UMOV UR4, UR6 ;  /* 0x0000000600047c82 */ /* 0x000fd60008000000 */
.L_x_38:
[----:B------:R-:W-:Y:S01]  /*1f30*/  ULEA UR9, UR4, UR13, 0x3 ;  /* 0x0000000d04097291 */ /* 0x000fe2000f8e18ff */
[----:B--2---:R-:W-:Y:S01]  /*1f40*/  @P3 MOV R2, 0xc000 ;  /* 0x0000c00000023802 */ /* 0x004fe20000000f00 */
[----:B--234-:R-:W-:Y:S10]  /*1f50*/  @P0 BRA `(.L_x_33) ;  /* 0x00000000000c0947 */ /* 0x01cff40003800000 */
[----:B------:R-:W-:-:S04]  /*1f60*/  SHF.L.U32 R3, R12, 0x1f, RZ ;  /* 0x0000001f0c037819 */ /* 0x000fc800000006ff */
[----:B------:R-:W2:Y:S02]  /*1f70*/  SYNCS.PHASECHK.TRANS64.TRYWAIT P0, [UR9+0x40], R3 ;  /* 0x00004003ff0075a7 */ /* 0x000ea40008001109 */
[----:B--2---:R-:W-:Y:S05]  /*1f80*/  @!P0 BRA `(.L_x_34) ;  /* 0x0000008000d08947 */ /* 0x004fea0003800000 */
.L_x_33:
[----:B------:R2:W-:Y:S01]  /*1f90*/  @P3 SYNCS.ARRIVE.TRANS64 RZ, [UR9], R2 ;  /* 0x00000002ffff39a7 */ /* 0x0005e20008000009 */
[----:B------:R-:W-:-:S04]  /*1fa0*/  ULOP3.LUT UR5, UR21, 0x2, URZ, 0xfc, !UPT ;  /* 0x0000000215057892 */ /* 0x000fc8000f8efcff */
[----:B------:R-:W-:-:S09]  /*1fb0*/  UISETP.NE.AND UP0, UPT, UR5, 0x2, UPT ;  /* 0x000000020500788c */ /* 0x000fd2000bf05270 */
[----:B------:R-:W-:Y:S05]  /*1fc0*/  BRA.U UP0, `(.L_x_35) ;  /* 0x0000000100047547 */ /* 0x000fea000b800000 */
[----:B------:R-:W-:Y:S05]  /*1fd0*/  BPT.TRAP 0x1 ;  /* 0x000000040000795c */ /* 0x000fea0000300000 */
.L_x_35:
[----:B------:R-:W-:Y:S04]  /*1fe0*/  BSSY.RECONVERGENT B0, `(.L_x_36) ;  /* 0x0000003000007945 */ /* 0x000fe80003800200 */
[----:B------:R-:W-:Y:S05]  /*1ff0*/  @!P2 BRA `(.L_x_37) ;  /* 0x000000000004a947 */ /* 0x000fea0003800000 */
[----:B------:R-:W-:Y:S05]  /*2000*/  BPT.TRAP 0x1 ;  /* 0x000000040000795c */ /* 0x000fea0000300000 */
.L_x_37:
[----:B------:R-:W-:Y:S05]  /*2010*/  BSYNC.RECONVERGENT B0 ;  /* 0x0000000000007941 */ /* 0x000fea0003800200 */
.L_x_36:
[----:B------:R-:W-:Y:S02]  /*2020*/  UIADD3 UR5, UPT, UPT, UR4, 0x1, URZ ;  /* 0x0000000104057890 */ /* 0x000fe4000fffe0ff */
[----:B------:R-:W-:Y:S02]  /*2030*/  USHF.L.U32 UR10, UR7, 0x7, URZ ;  /* 0x00000007070a7899 */ /* 0x000fe400080006ff */
[----:B------:R-:W-:Y:S02]  /*2040*/  UISETP.NE.AND UP0, UPT, UR5, 0x8, UPT ;  /* 0x000000080500788c */ /* 0x000fe4000bf05270 */
[----:B------:R-:W-:Y:S02]  /*2050*/  UIADD3 UR7, UPT, UPT, UR7, 0x1, URZ ;  /* 0x0000000107077890 */ /* 0x000fe4000fffe0ff */
[----:B------:R-:W-:Y:S02]  /*2060*/  USEL UR8, URZ, 0x1, UP0 ;  /* 0x00000001ff087887 */ /* 0x000fe40008000000 */
[----:B------:R-:W-:-:S02]  /*2070*/  USEL UR6, UR5, URZ, UP0 ;  /* 0x000000ff05067287 */ /* 0x000fc40008000000 */
[----:B------:R-:W-:Y:S02]  /*2080*/  UIADD3 UR22, UP0, UPT, UR26, 0x180, URZ ;  /* 0x000001801a167890 */ /* 0x000fe4000ff1e0ff */
[----:B------:R-:W-:Y:S01]  /*2090*/  LOP3.LUT R12, R12, UR8, RZ, 0x3c, !PT ;  /* 0x000000080c0c7c12 */ /* 0x000fe2000f8e3cff */
[----:B------:R-:W-:Y:S02]  /*20a0*/  ULEA UR8, UR4, UR13, 0xd ;  /* 0x0000000d04087291 */ /* 0x000fe4000f8e68ff */
[----:B------:R-:W-:Y:S01]  /*20b0*/  UIADD3 UR14, UP1, UPT, UR26, 0x80, URZ ;  /* 0x000000801a0e7890 */ /* 0x000fe2000ff3e0ff */
[----:B-1----:R-:W-:Y:S01]  /*20c0*/  SHF.L.U32 R0, R12, 0x1f, RZ ;  /* 0x0000001f0c007819 */ /* 0x002fe200000006ff */
[----:B------:R-:W-:Y:S02]  /*20d0*/  UIADD3.X UR23, UPT, UPT, URZ, UR27, URZ, UP0, !UPT ;  /* 0x0000001bff177290 */ /* 0x000fe400087fe4ff */
[----:B------:R-:W-:Y:S02]  /*20e0*/  UISETP.NE.AND UP0, UPT, UR7, UR25, UPT ;  /* 0x000000190700728c */ /* 0x000fe4000bf05270 */
[----:B------:R-:W-:-:S02]  /*20f0*/  ULEA UR5, UR6, UR13, 0x3 ;  /* 0x0000000d06057291 */ /* 0x000fc4000f8e18ff */
[----:B------:R-:W-:Y:S02]  /*2100*/  ULOP3.LUT UR9, UR9, 0xfefffff8, URZ, 0xc0, !UPT ;  /* 0xfefffff809097892 */ /* 0x000fe4000f8ec0ff */
[----:B------:R-:W-:Y:S02]  /*2110*/  ULEA UR16, UR4, UR30, 0xe ;  /* 0x0000001e04107291 */ /* 0x000fe4000f8e70ff */
[----:B------:R-:W-:Y:S02]  /*2120*/  UIADD3 UR8, UPT, UPT, UR8, 0x6300, URZ ;  /* 0x0000630008087890 */ /* 0x000fe4000fffe0ff */
[----:B------:R-:W-:Y:S01]  /*2130*/  UIADD3.X UR15, UPT, UPT, URZ, UR27, URZ, UP1, !UPT ;  /* 0x0000001bff0f7290 */ /* 0x000fe20008ffe4ff */
[----:B------:R3:W4:Y:S01]  /*2140*/  SYNCS.PHASECHK.TRANS64.TRYWAIT P0, [UR5+0x40], R0 ;  /* 0x00004000ff0075a7 */ /* 0x0007220008001105 */
[----:B------:R-:W-:Y:S01]  /*2150*/  UPRMT UR4, URZ, 0x5410, UR24 ;  /* 0x00005410ff047896 */ /* 0x000fe20008000018 */
[----:B------:R-:W-:Y:S01]  /*2160*/  UMOV UR32, 0x0 ;  /* 0x0000000000207882 */ /* 0x000fe20000000000 */
[----:B------:R-:W-:Y:S01]  /*2170*/  UMOV UR33, 0x10000000 ;  /* 0x1000000000217882 */ /* 0x000fe20000000000 */
[----:B------:R-:W-:Y:S01]  /*2180*/  UMOV UR11, UR35 ;  /* 0x00000023000b7c82 */ /* 0x000fe20008000000 */
[----:B------:R-:W-:Y:S01]  /*2190*/  UMOV UR12, UR36 ;  /* 0x00000024000c7c82 */ /* 0x000fe20008000000 */
[----:B------:R-:W-:Y:S01]  /*21a0*/  UMOV UR20, UR36 ;  /* 0x0000002400147c82 */ /* 0x000fe20008000000 */
[----:B------:R-:W-:Y:S01]  /*21b0*/  UMOV UR17, UR9 ;  /* 0x0000000900117c82 */ /* 0x000fe20008000000 */
[----:B------:R-:W-:Y:S01]  /*21c0*/  UMOV UR18, UR10 ;  /* 0x0000000a00127c82 */ /* 0x000fe20008000000 */
[----:B------:R-:W-:Y:S01]  /*21d0*/  UTMALDG.3D.2CTA [UR8], [UR14], desc[UR32] ;  /* 0x000020080e0075b4 */ /* 0x000fe20008211000 */
[----:B------:R1:W-:Y:S02]  /*21e0*/  UTMALDG.3D.MULTICAST.2CTA [UR16], [UR22], UR4, desc[UR32] ;  /* 0x00002010160073b4 */ /* 0x0003e40008211804 */
[----:B-1----:R-:W-:Y:S01]  /*21f0*/  UMOV UR4, UR6 ;  /* 0x0000000600047c82 */ /* 0x002fe20008000000 */
[----:B------:R-:W-:Y:S05]  /*2200*/  BRA.U UP0, `(.L_x_38) ;  /* 0xfffffffd00487547 */ /* 0x000fea000b83ffff */
.L_x_32:
[C---:B------:R-:W-:Y:S01]  /*2210*/  LEA R3, R11.reuse, UR13, 0x3 ;  /* 0x0000000d0b037c11 */ /* 0x040fe2000f8e18ff */
[----:B------:R-:W-:Y:S01]  /*2220*/  NOP ;  /* 0x0000000000007918 */ /* 0x000fe20000000000 */
[----:B-1-3--:R-:W-:Y:S02]  /*2230*/  SHF.L.U32 R0, R10, 0x1f, RZ ;  /* 0x0000001f0a007819 */ /* 0x00afe400000006ff */
[----:B------:R-:W-:Y:S02]  /*2240*/  LEA R5, R11, UR13, 0x4 ;  /* 0x0000000d0b057c11 */ /* 0x000fe4000f8e20ff */
[----:B--2-4-:R-:W1:Y:S02]  /*2250*/  SYNCS.PHASECHK.TRANS64.TRYWAIT P0, [R3+URZ+0xd0], R0 ;  /* 0x0000d000030075a7 */ /* 0x014e6400080011ff */
[----:B-1----:R-:W-:Y:S05]  /*2260*/  @!P0 BRA `(.L_x_39) ;  /* 0x0000008000308947 */ /* 0x002fea0003800000 */
.L_x_150:
[----:B------:R-:W2:Y:S01]  /*2270*/  LDS.128 R4, [R5+0x160] ;  /* 0x0001600005047984 */ /* 0x000ea20000000c00 */
[----:B------:R-:W-:Y:S01]  /*2280*/  UISETP.GE.AND UP0, UPT, UR45, 0x1, UPT ;  /* 0x000000012d00788c */ /* 0x000fe2000bf06270 */
[----:B------:R-:W-:Y:S01]  /*2290*/  @!PT LDS RZ, [RZ] ;  /* 0x00000000fffff984 */ /* 0x000fe20000000800 */
[----:B------:R-:W-:Y:S01]  /*22a0*/  @!PT LDS RZ, [RZ] ;  /* 0x00000000fffff984 */ /* 0x000fe20000000800 */
[----:B------:R-:W-:Y:S01]  /*22b0*/  @!PT LDS RZ, [RZ] ;  /* 0x00000000fffff984 */ /* 0x000fe20000000800 */
[----:B------:R-:W-:Y:S01]  /*22c0*/  @!PT LDS RZ, [RZ] ;  /* 0x00000000fffff984 */ /* 0x000fe20000000800 */
[----:B------:R3:W-:Y:S06]  /*22d0*/  MEMBAR.ALL.CTA ;  /* 0x0000000000007992 */ /* 0x0007ec0000008000 */
[----:B---3--:R-:W3:Y:S01]  /*22e0*/  FENCE.VIEW.ASYNC.S ;  /* 0x00000000000073c6 */ /* 0x008ee20000000000 */
[----:B--2---:R-:W-:-:S13]  /*22f0*/  LOP3.LUT P0, RZ, R6, 0x1, RZ, 0xc0, !PT ;  /* 0x0000000106ff7812 */ /* 0x004fda000780c0ff */
[----:B---3--:R-:W-:Y:S01]  /*2300*/  VOTEU.ANY UP1, P0 ;  /* 0x0000000000ff7886 */ /* 0x008fe20000020100 */
[----:B------:R-:W-:-:S13]  /*2310*/  PLOP3.LUT P0, PT, PT, PT, UP1, 0x80, 0x8 ;  /* 0x000000000008781c */ /* 0x000fda0003f0f018 */
[----:B-1----:R-:W-:Y:S02]  /*2320*/  @P0 LOP3.LUT R0, R5, 0xffff, RZ, 0xc0, !PT ;  /* 0x0000ffff05000812 */ /* 0x002fe400078ec0ff */
[----:B------:R-:W-:Y:S02]  /*2330*/  @P0 MOV R2, R4 ;  /* 0x0000000400020202 */ /* 0x000fe40000000f00 */
[----:B------:R-:W-:Y:S01]  /*2340*/  @P0 R2UR UR5, R0 ;  /* 0x00000000000502ca */ /* 0x000fe200000e0000 */
[----:B------:R-:W-:Y:S01]  /*2350*/  VIADD R0, R3, 0xe0 ;  /* 0x000000e003007836 */ /* 0x000fe20000000000 */
[----:B------:R-:W-:Y:S02]  /*2360*/  @P0 SHF.R.U32.HI R4, RZ, 0x10, R5 ;  /* 0x00000010ff040819 */ /* 0x000fe40000011605 */
[----:B------:R-:W-:Y:S02]  /*2370*/  @P0 R2UR UR7, R2 ;  /* 0x00000000020702ca */ /* 0x000fe400000e0000 */
[----:B------:R-:W-:-:S02]  /*2380*/  PRMT R0, RZ, 0x654, R0 ;  /* 0x00000654ff007816 */ /* 0x000fc40000000000 */
[----:B------:R-:W-:Y:S02]  /*2390*/  @P0 R2UR UR4, R4 ;  /* 0x00000000040402ca */ /* 0x000fe400000e0000 */
[----:B------:R1:W-:Y:S03]  /*23a0*/  SYNCS.ARRIVE.TRANS64.RED.A1T0 RZ, [R0+URZ], RZ ;  /* 0x000000ff00ff79a7 */ /* 0x0003e600081004ff */
[----:B------:R-:W-:-:S04]  /*23b0*/  @UP1 UMOV UR31, UR5 ;  /* 0x00000005001f1c82 */ /* 0x000fc80008000000 */
[----:B------:R-:W-:-:S04]  /*23c0*/  @UP1 UMOV UR37, UR7 ;  /* 0x0000000700251c82 */ /* 0x000fc80008000000 */
[----:B------:R-:W-:Y:S01]  /*23d0*/  @UP1 UMOV UR36, UR4 ;  /* 0x0000000400241c82 */ /* 0x000fe20008000000 */
[----:B------:R-:W-:Y:S05]  /*23e0*/  BRA.U !UP0, `(.L_x_40) ;  /* 0x0000000108d47547 */ /* 0x000fea000b800000 */
[----:B------:R-:W2:Y:S01]  /*23f0*/  LDCU.128 UR16, c[0x0][0xb10] ;  /* 0x00016200ff1077ac */ /* 0x000ea20008000c00 */
[----:B------:R-:W3:Y:S01]  /*2400*/  LDCU UR12, c[0x0][0xb20] ;  /* 0x00016400ff0c77ac */ /* 0x000ee20008000800 */
[----:B------:R-:W4:Y:S01]  /*2410*/  LDCU UR20, c[0x0][0xb0c] ;  /* 0x00016180ff1477ac */ /* 0x000f220008000800 */
[----:B------:R-:W1:Y:S01]  /*2420*/  LDCU.64 UR8, c[0x0][0xb28] ;  /* 0x00016500ff0877ac */ /* 0x000e620008000a00 */
[----:B------:R-:W-:Y:S02]  /*2430*/  UISETP.NE.AND UP3, UPT, UR45, 0x1, UPT ;  /* 0x000000012d00788c */ /* 0x000fe4000bf65270 */
[----:B--2---:R-:W-:Y:S02]  /*2440*/  UIMAD.WIDE.U32 UR10, UR38, UR19, URZ ;  /* 0x00000013260a72a5 */ /* 0x004fe4000f8e00ff */
[----:B------:R-:W-:Y:S02]  /*2450*/  UIMAD.WIDE.U32 UR4, UR39, UR16, URZ ;  /* 0x00000010270472a5 */ /* 0x000fe4000f8e00ff */
[----:B------:R-:W-:-:S02]  /*2460*/  UISETP.NE.AND UP0, UPT, UR18, 0x1, UPT ;  /* 0x000000011200788c */ /* 0x000fc4000bf05270 */
[----:B------:R-:W-:Y:S01]  /*2470*/  UIMAD.WIDE.U32 UR22, UR31, UR19, URZ ;  /* 0x000000131f1672a5 */ /* 0x000fe2000f8e00ff */
[----:B------:R-:W-:Y:S02]  /*2480*/  UMOV UR10, UR11 ;  /* 0x0000000b000a7c82 */ /* 0x000fe40008000000 */
[----:B------:R-:W-:Y:S01]  /*2490*/  UMOV UR4, UR5 ;  /* 0x0000000500047c82 */ /* 0x000fe20008000000 */
[----:B---3--:R-:W-:Y:S02]  /*24a0*/  USHF.R.U32.HI UR10, URZ, UR12, UR10 ;  /* 0x0000000cff0a7299 */ /* 0x008fe4000801160a */
[----:B----4-:R-:W-:Y:S02]  /*24b0*/  UISETP.NE.AND UP2, UPT, UR20, 0x1, UPT ;  /* 0x000000011400788c */ /* 0x010fe4000bf45270 */
[----:B------:R-:W-:Y:S02]  /*24c0*/  USHF.R.U32.HI UR4, URZ, UR17, UR4 ;  /* 0x00000011ff047299 */ /* 0x000fe40008011604 */
[----:B------:R-:W-:-:S02]  /*24d0*/  USEL UR5, UR38, UR10, !UP0 ;  /* 0x0000000a26057287 */ /* 0x000fc4000c000000 */
[----:B------:R-:W-:Y:S02]  /*24e0*/  USEL UR7, UR39, UR4, !UP2 ;  /* 0x0000000427077287 */ /* 0x000fe4000d000000 */
[----:B-1----:R-:W-:Y:S01]  /*24f0*/  UIMAD.WIDE.U32 UR10, UR5, UR8, URZ ;  /* 0x00000008050a72a5 */ /* 0x002fe2000f8e00ff */
[----:B------:R-:W-:Y:S01]  /*2500*/  UMOV UR4, UR23 ;  /* 0x0000001700047c82 */ /* 0x000fe20008000000 */
[----:B------:R-:W-:Y:S02]  /*2510*/  UIMAD.WIDE.U32 UR14, UR37, UR16, URZ ;  /* 0x00000010250e72a5 */ /* 0x000fe4000f8e00ff */
[----:B------:R-:W-:-:S03]  /*2520*/  UIMAD.WIDE.U32 UR22, UR7, UR8, URZ ;  /* 0x00000008071672a5 */ /* 0x000fc6000f8e00ff */
[----:B------:R-:W-:Y:S01]  /*2530*/  UMOV UR10, UR11 ;  /* 0x0000000b000a7c82 */ /* 0x000fe20008000000 */
[----:B------:R-:W-:Y:S02]  /*2540*/  USHF.R.U32.HI UR4, URZ, UR12, UR4 ;  /* 0x0000000cff047299 */ /* 0x000fe40008011604 */
[----:B------:R-:W-:Y:S01]  /*2550*/  @UP3 USHF.R.U32.HI UR5, URZ, UR9, UR10 ;  /* 0x00000009ff053299 */ /* 0x000fe2000801160a */
[----:B------:R-:W-:Y:S01]  /*2560*/  UMOV UR14, UR15 ;  /* 0x0000000f000e7c82 */ /* 0x000fe20008000000 */
[----:B------:R-:W-:Y:S01]  /*2570*/  UMOV UR22, UR23 ;  /* 0x0000001700167c82 */ /* 0x000fe20008000000 */
[----:B------:R-:W-:Y:S02]  /*2580*/  USHF.R.U32.HI UR17, URZ, UR17, UR14 ;  /* 0x00000011ff117299 */ /* 0x000fe4000801160e */
[----:B------:R-:W-:Y:S02]  /*2590*/  USEL UR4, UR31, UR4, !UP0 ;  /* 0x000000041f047287 */ /* 0x000fe4000c000000 */
[----:B------:R-:W-:-:S02]  /*25a0*/  @UP3 USHF.R.U32.HI UR7, URZ, UR9, UR22 ;  /* 0x00000009ff073299 */ /* 0x000fc40008011616 */
[----:B------:R-:W-:Y:S02]  /*25b0*/  UIMAD UR10, UR45, UR5, URZ ;  /* 0x000000052d0a72a4 */ /* 0x000fe4000f8e02ff */
[----:B------:R-:W-:Y:S02]  /*25c0*/  USEL UR5, UR37, UR17, !UP2 ;  /* 0x0000001125057287 */ /* 0x000fe4000d000000 */
[----:B------:R-:W-:Y:S02]  /*25d0*/  UIMAD UR12, UR45, UR7, URZ ;  /* 0x000000072d0c72a4 */ /* 0x000fe4000f8e02ff */
[----:B------:R-:W-:Y:S02]  /*25e0*/  UISETP.GE.AND UP0, UPT, UR4, UR10, UPT ;  /* 0x0000000a0400728c */ /* 0x000fe4000bf06270 */
[----:B------:R-:W-:Y:S02]  /*25f0*/  UIMAD.WIDE.U32 UR10, UR4, UR8, URZ ;  /* 0x00000008040a72a5 */ /* 0x000fe4000f8e00ff */
[----:B------:R-:W-:-:S02]  /*2600*/  UISETP.GE.OR UP0, UPT, UR5, UR12, UP0 ;  /* 0x0000000c0500728c */ /* 0x000fc40008706670 */
[----:B------:R-:W-:Y:S02]  /*2610*/  UIMAD.WIDE.U32 UR14, UR5, UR8, URZ ;  /* 0x00000008050e72a5 */ /* 0x000fe4000f8e00ff */
[----:B------:R-:W-:Y:S01]  /*2620*/  UIADD3 UR12, UPT, UPT, -UR5, URZ, URZ ;  /* 0x000000ff050c7290 */ /* 0x000fe2000fffe1ff */
[----:B------:R-:W-:Y:S01]  /*2630*/  UMOV UR10, UR11 ;  /* 0x0000000b000a7c82 */ /* 0x000fe20008000000 */
[----:B------:R-:W-:Y:S02]  /*2640*/  UIADD3 UR11, UPT, UPT, -UR4, URZ, URZ ;  /* 0x000000ff040b7290 */ /* 0x000fe4000fffe1ff */
[----:B------:R-:W-:-:S03]  /*2650*/  USHF.R.U32.HI UR10, URZ, UR9, UR10 ;  /* 0x00000009ff0a7299 */ /* 0x000fc6000801160a */
[----:B------:R-:W-:Y:S01]  /*2660*/  @!UP0 UMOV UR8, UR15 ;  /* 0x0000000f00088c82 */ /* 0x000fe20008000000 */
[----:B------:R-:W-:Y:S02]  /*2670*/  UIMAD UR11, UR18, UR11, UR31 ;  /* 0x0000000b120b72a4 */ /* 0x000fe4000f8e021f */
[----:B------:R-:W-:Y:S02]  /*2680*/  USEL UR10, UR4, UR10, !UP3 ;  /* 0x0000000a040a7287 */ /* 0x000fe4000d800000 */
[----:B------:R-:W-:Y:S02]  /*2690*/  @!UP0 USHF.R.U32.HI UR8, URZ, UR9, UR8 ;  /* 0x00000009ff088299 */ /* 0x000fe40008011608 */
[----:B------:R-:W-:Y:S02]  /*26a0*/  UIADD3 UR9, UPT, UPT, -UR10, URZ, URZ ;  /* 0x000000ff0a097290 */ /* 0x000fe4000fffe1ff */
[----:B------:R-:W-:Y:S02]  /*26b0*/  @!UP0 USEL UR8, UR5, UR8, !UP3 ;  /* 0x0000000805088287 */ /* 0x000fe4000d800000 */
[----:B------:R-:W-:-:S02]  /*26c0*/  UIMAD UR9, UR45, UR9, UR4 ;  /* 0x000000092d0972a4 */ /* 0x000fc4000f8e0204 */
[----:B------:R-:W-:Y:S02]  /*26d0*/  @!UP0 UIADD3 UR10, UPT, UPT, UR10, -UR8, URZ ;  /* 0x800000080a0a8290 */ /* 0x000fe4000fffe0ff */
[----:B------:R-:W-:Y:S02]  /*26e0*/  @!UP0 UIMAD UR8, UR9, UR7, UR8 ;  /* 0x00000007090882a4 */ /* 0x000fe4000f8e0208 */
[----:B------:R-:W-:Y:S02]  /*26f0*/  @!UP0 UIMAD UR4, UR45, UR10, UR5 ;  /* 0x0000000a2d0482a4 */ /* 0x000fe4000f8e0205 */
[----:B------:R-:W-:Y:S02]  /*2700*/  UIMAD UR7, UR20, UR12, UR37 ;  /* 0x0000000c140772a4 */ /* 0x000fe4000f8e0225 */
[----:B------:R-:W-:Y:S01]  /*2710*/  UIMAD UR31, UR4, UR18, UR11 ;  /* 0x00000012041f72a4 */ /* 0x000fe2000f8e020b */
[----:B------:R-:W-:Y:S02]  /*2720*/  @!UP0 UMOV UR5, UR8 ;  /* 0x0000000800058c82 */ /* 0x000fe40008000000 */
[----:B------:R-:W-:-:S12]  /*2730*/  UIMAD UR37, UR5, UR20, UR7 ;  /* 0x00000014052572a4 */ /* 0x000fd8000f8e0207 */
.L_x_40:
[----:B------:R-:W2:Y:S02]  /*2740*/  LDCU UR4, c[0x0][0xb30] ;  /* 0x00016600ff0477ac */ /* 0x000ea40008000800 */
[----:B--2---:R-:W-:-:S09]  /*2750*/  UISETP.NE.AND UP0, UPT, UR4, 0x1, UPT ;  /* 0x000000010400788c */ /* 0x004fd2000bf05270 */
[----:B------:R-:W-:Y:S05]  /*2760*/  BRA.U UP0, `(.L_x_41) ;  /* 0x0000000100447547 */ /* 0x000fea000b800000 */
[----:B------:R-:W2:Y:S01]  /*2770*/  LDCU.128 UR16, c[0x0][0xb10] ;  /* 0x00016200ff1077ac */ /* 0x000ea20008000c00 */
[----:B------:R-:W3:Y:S01]  /*2780*/  LDCU UR10, c[0x0][0xb0c] ;  /* 0x00016180ff0a77ac */ /* 0x000ee20008000800 */
[----:B------:R-:W4:Y:S01]  /*2790*/  LDCU UR7, c[0x0][0xb20] ;  /* 0x00016400ff0777ac */ /* 0x000f220008000800 */
[----:B--2---:R-:W-:Y:S02]  /*27a0*/  UIMAD.WIDE.U32 UR8, UR37, UR16, URZ ;  /* 0x00000010250872a5 */ /* 0x004fe4000f8e00ff */
[----:B------:R-:W-:Y:S02]  /*27b0*/  UIMAD.WIDE.U32 UR4, UR31, UR19, URZ ;  /* 0x000000131f0472a5 */ /* 0x000fe4000f8e00ff */
[----:B---3--:R-:W-:Y:S02]  /*27c0*/  UISETP.NE.AND UP2, UPT, UR10, 0x1, UPT ;  /* 0x000000010a00788c */ /* 0x008fe4000bf45270 */
[----:B------:R-:W-:Y:S01]  /*27d0*/  UISETP.NE.AND UP0, UPT, UR18, 0x1, UPT ;  /* 0x000000011200788c */ /* 0x000fe2000bf05270 */
[----:B------:R-:W-:-:S02]  /*27e0*/  UMOV UR8, UR9 ;  /* 0x0000000900087c82 */ /* 0x000fc40008000000 */
[----:B------:R-:W-:Y:S01]  /*27f0*/  UMOV UR4, UR5 ;  /* 0x0000000500047c82 */ /* 0x000fe20008000000 */
[----:B------:R-:W-:Y:S02]  /*2800*/  USHF.R.U32.HI UR17, URZ, UR17, UR8 ;  /* 0x00000011ff117299 */ /* 0x000fe40008011608 */
[----:B----4-:R-:W-:Y:S02]  /*2810*/  USHF.R.U32.HI UR4, URZ, UR7, UR4 ;  /* 0x00000007ff047299 */ /* 0x010fe40008011604 */
[----:B------:R-:W-:Y:S02]  /*2820*/  USEL UR5, UR37, UR17, !UP2 ;  /* 0x0000001125057287 */ /* 0x000fe4000d000000 */
[----:B------:R-:W-:-:S04]  /*2830*/  USEL UR4, UR31, UR4, !UP0 ;  /* 0x000000041f047287 */ /* 0x000fc8000c000000 */
[----:B------:R-:W-:Y:S02]  /*2840*/  UIADD3 UR7, UPT, UPT, UR5, -UR4, URZ ;  /* 0x8000000405077290 */ /* 0x000fe4000fffe0ff */
[----:B------:R-:W-:Y:S02]  /*2850*/  UIADD3 UR4, UPT, UPT, -UR5, UR4, URZ ;  /* 0x0000000405047290 */ /* 0x000fe4000fffe1ff */
[----:B------:R-:W-:Y:S02]  /*2860*/  UIMAD UR31, UR7, UR18, UR31 ;  /* 0x00000012071f72a4 */ /* 0x000fe4000f8e021f */
[----:B------:R-:W-:-:S12]  /*2870*/  UIMAD UR37, UR4, UR10, UR37 ;  /* 0x0000000a042572a4 */ /* 0x000fd8000f8e0225 */
.L_x_41:
[----:B------:R-:W-:Y:S01]  /*2880*/  VIADD R11, R11, 0x1 ;  /* 0x000000010b0b7836 */ /* 0x000fe20000000000 */
[----:B------:R-:W-:Y:S01]  /*2890*/  R2UR UR4, R88 ;  /* 0x00000000580472ca */ /* 0x000fe200000e0000 */
[----:B------:R-:W-:Y:S01]  /*28a0*/  UIADD3 UR32, UPT, UPT, UR37, UR59, URZ ;  /* 0x0000003b25207290 */ /* 0x000fe2000fffe0ff */
[----:B------:R-:W-:Y:S02]  /*28b0*/  PLOP3.LUT P1, PT, PT, PT, PT, 0x80, 0x8 ;  /* 0x000000000008781c */ /* 0x000fe40003f2f070 */
[----:B------:R-:W-:-:S04]  /*28c0*/  ISETP.NE.AND P0, PT, R11, 0x2, PT ;  /* 0x000000020b00780c */ /* 0x000fc80003f05270 */
[----:B------:R-:W-:Y:S02]  /*28d0*/  SEL R3, RZ, 0x1, P0 ;  /* 0x00000001ff037807 */ /* 0x000fe40000000000 */
[----:B------:R-:W-:Y:S02]  /*28e0*/  SEL R11, R11, RZ, P0 ;  /* 0x000000ff0b0b7207 */ /* 0x000fe40000000000 */
[----:B------:R-:W-:Y:S01]  /*28f0*/  LOP3.LUT R10, R10, R3, RZ, 0x3c, !PT ;  /* 0x000000030a0a7212 */ /* 0x000fe200078e3cff */
[----:B------:R-:W-:Y:S01]  /*2900*/  UIADD3 UR34, UPT, UPT, UR31, UR4, URZ ;  /* 0x000000041f227290 */ /* 0x000fe2000fffe0ff */
[----:B------:R-:W-:Y:S11]  /*2910*/  BRA.U UP1, `(.L_x_42) ;  /* 0xfffffff101447547 */ /* 0x000ff6000b83ffff */
[----:B------:R-:W-:Y:S01]  /*2920*/  UIADD3 UR13, UPT, UPT, UR13, 0x40, URZ ;  /* 0x000000400d0d7890 */ /* 0x000fe2000fffe0ff */
[----:B------:R-:W-:-:S03]  /*2930*/  SHF.L.U32 R3, R12, 0x1f, RZ ;  /* 0x0000001f0c037819 */ /* 0x000fc600000006ff */
[----:B------:R-:W-:-:S09]  /*2940*/  ULEA UR4, UR6, UR13, 0x3 ;  /* 0x0000000d06047291 */ /* 0x000fd2000f8e18ff */
[----:B------:R-:W2:Y:S02]  /*2950*/  SYNCS.PHASECHK.TRANS64.TRYWAIT P0, [UR4], R3 ;  /* 0x00000003ff0075a7 */ /* 0x000ea40008001104 */
[----:B--2---:R-:W-:Y:S05]  /*2960*/  @!P0 BRA `(.L_x_43) ;  /* 0x0000007800848947 */ /* 0x004fea0003800000 */
.L_x_152:
[----:B------:R-:W-:-:S04]  /*2970*/  UIADD3 UR4, UPT, UPT, UR6, 0x1, URZ ;  /* 0x0000000106047890 */ /* 0x000fc8000fffe0ff */
[----:B------:R-:W-:-:S04]  /*2980*/  UISETP.NE.AND UP0, UPT, UR4, 0x8, UPT ;  /* 0x000000080400788c */ /* 0x000fc8000bf05270 */
[----:B------:R-:W-:Y:S02]  /*2990*/  USEL UR6, URZ, 0x1, UP0 ;  /* 0x00000001ff067887 */ /* 0x000fe40008000000 */
[----:B------:R-:W-:-:S04]  /*29a0*/  USEL UR4, UR4, URZ, UP0 ;  /* 0x000000ff04047287 */ /* 0x000fc80008000000 */
[----:B------:R-:W-:Y:S01]  /*29b0*/  ULEA UR5, UR4, UR13, 0x3 ;  /* 0x0000000d04057291 */ /* 0x000fe2000f8e18ff */
[----:B------:R-:W-:-:S04]  /*29c0*/  LOP3.LUT R2, R12, UR6, RZ, 0x3c, !PT ;  /* 0x000000060c027c12 */ /* 0x000fc8000f8e3cff */
[----:B-1----:R-:W-:-:S04]  /*29d0*/  SHF.L.U32 R3, R2, 0x1f, RZ ;  /* 0x0000001f02037819 */ /* 0x002fc800000006ff */
[----:B------:R-:W1:Y:S02]  /*29e0*/  SYNCS.PHASECHK.TRANS64.TRYWAIT P0, [UR5], R3 ;  /* 0x00000003ff0075a7 */ /* 0x000e640008001105 */
[----:B-1----:R-:W-:Y:S05]  /*29f0*/  @!P0 BRA `(.L_x_44) ;  /* 0x0000007800788947 */ /* 0x002fea0003800000 */
.L_x_154:
        /* <DEDUP_REMOVED lines=9> */
.L_x_156:
        /* <DEDUP_REMOVED lines=9> */
.L_x_158:
        /* <DEDUP_REMOVED lines=9> */
.L_x_160:
        /* <DEDUP_REMOVED lines=9> */
.L_x_162:
        /* <DEDUP_REMOVED lines=9> */
.L_x_164:
[----:B------:R-:W-:-:S04]  /*2cd0*/  UIADD3 UR4, UPT, UPT, UR4, 0x1, URZ ;  /* 0x0000000104047890 */ /* 0x000fc8000fffe0ff */
[----:B------:R-:W-:-:S04]  /*2ce0*/  UISETP.NE.AND UP0, UPT, UR4, 0x8, UPT ;  /* 0x000000080400788c */ /* 0x000fc8000bf05270 */
[----:B------:R-:W-:Y:S02]  /*2cf0*/  USEL UR5, URZ, 0x1, UP0 ;  /* 0x00000001ff057887 */ /* 0x000fe40008000000 */
[----:B------:R-:W-:-:S04]  /*2d00*/  USEL UR4, UR4, URZ, UP0 ;  /* 0x000000ff04047287 */ /* 0x000fc80008000000 */
[----:B------:R-:W-:Y:S01]  /*2d10*/  ULEA UR4, UR4, UR13, 0x3 ;  /* 0x0000000d04047291 */ /* 0x000fe2000f8e18ff */
[----:B-1----:R-:W-:-:S04]  /*2d20*/  LOP3.LUT R3, R2, UR5, RZ, 0x3c, !PT ;  /* 0x0000000502037c12 */ /* 0x002fc8000f8e3cff */
[----:B------:R-:W-:Y:S01]  /*2d30*/  SHF.L.U32 R3, R3, 0x1f, RZ ;  /* 0x0000001f03037819 */ /* 0x000fe200000006ff */
[----:B------:R-:W-:-:S07]  /*2d40*/  IMAD.U32 R0, RZ, RZ, UR4 ;  /* 0x00000004ff007e24 */ /* 0x000fce000f8e00ff */
.L_x_50:
[----:B-1----:R1:W2:Y:S02]  /*2d50*/  SYNCS.PHASECHK.TRANS64.TRYWAIT P0, [R0+URZ], R3 ;  /* 0x00000003000075a7 */ /* 0x0022a400080011ff */
[----:B--2---:R-:W-:Y:S05]  /*2d60*/  @!P0 NANOSLEEP.SYNCS 0x989680 ;  /* 0x009896800000895d */ /* 0x004fea0003900000 */
[----:B------:R-:W2:Y:S02]  /*2d70*/  @!P0 SYNCS.PHASECHK.TRANS64 P0, [R0+URZ], R3 ;  /* 0x00000003000085a7 */ /* 0x000ea400080010ff */
[----:B--2---:R-:W-:Y:S05]  /*2d80*/  @P0 EXIT ;  /* 0x000000000000094d */ /* 0x004fea0003800000 */
[----:B------:R-:W-:Y:S05]  /*2d90*/  BRA `(.L_x_50) ;  /* 0xfffffffc00ec7947 */ /* 0x000fea000383ffff */
.L_x_22:
[----:B------:R-:W-:-:S04]  /*2da0*/  UISETP.NE.AND UP0, UPT, UR58, URZ, UPT ;  /* 0x000000ff3a00728c */ /* 0x000fc8000bf05270 */
[----:B------:R-:W-:-:S09]  /*2db0*/  UISETP.NE.OR UP0, UPT, UR20, 0x1, UP0 ;  /* 0x000000011400788c */ /* 0x000fd20008705670 */
[----:B------:R-:W-:Y:S05]  /*2dc0*/  BRA.U UP0, `(.L_x_51) ;  /* 0x0000000500487547 */ /* 0x000fea000b800000 */
[----:B------:R-:W-:Y:S01]  /*2dd0*/  ISETP.GE.U32.AND P2, PT, R0, 0x4, PT ;  /* 0x000000040000780c */ /* 0x000fe20003f46070 */
[----:B------:R-:W-:Y:S01]  /*2de0*/  IMAD.MOV.U32 R12, RZ, RZ, 0x1 ;  /* 0x00000001ff0c7424 */ /* 0x000fe200078e00ff */
[----:B------:R-:W-:Y:S02]  /*2df0*/  CS2R R10, SRZ ;  /* 0x00000000000a7805 */ /* 0x000fe4000001ff00 */
[----:B------:R-:W-:Y:S01]  /*2e00*/  CS2R R8, SRZ ;  /* 0x0000000000087805 */ /* 0x000fe2000001ff00 */
[----:B------:R-:W-:Y:S01]  /*2e10*/  UMOV UR4, 0x400 ;  /* 0x0000040000047882 */ /* 0x000fe20000000000 */
[----:B------:R-:W-:Y:S01]  /*2e20*/  UMOV UR5, URZ ;  /* 0x000000ff00057c82 */ /* 0x000fe20008000000 */
[----:B------:R-:W-:-:S12]  /*2e30*/  ULEA UR6, UR58, UR4, 0x18 ;  /* 0x000000043a067291 */ /* 0x000fd8000f8ec0ff */
.L_x_55:
[----:B------:R-:W-:Y:S02]  /*2e40*/  LEA R2, R8, UR6, 0x3 ;  /* 0x0000000608027c11 */ /* 0x000fe4000f8e18ff */
[----:B------:R-:W-:-:S03]  /*2e50*/  SHF.L.U32 R5, R9, 0x1f, RZ ;  /* 0x0000001f09057819 */ /* 0x000fc600000006ff */
[----:B------:R-:W-:Y:S01]  /*2e60*/  VIADD R4, R2, 0x140 ;  /* 0x0000014002047836 */ /* 0x000fe20000000000 */
[----:B------:R-:W2:Y:S02]  /*2e70*/  SYNCS.PHASECHK.TRANS64.TRYWAIT P0, [R2+URZ+0x130], R5 ;  /* 0x00013005020075a7 */ /* 0x000ea400080011ff */
[----:B--2---:R-:W-:Y:S05]  /*2e80*/  @!P0 BRA `(.L_x_52) ;  /* 0x0000007400e48947 */ /* 0x004fea0003800000 */
.L_x_165:
[----:B------:R-:W-:Y:S01]  /*2e90*/  ULEA UR4, UR5, UR6, 0x3 ;  /* 0x0000000605047291 */ /* 0x000fe2000f8e18ff */
[----:B------:R-:W-:Y:S02]  /*2ea0*/  PRMT R4, RZ, 0x654, R4 ;  /* 0x00000654ff047816 */ /* 0x000fe40000000004 */
[----:B--2---:R-:W-:Y:S01]  /*2eb0*/  SHF.L.U32 R5, R12, 0x1f, RZ ;  /* 0x0000001f0c057819 */ /* 0x004fe200000006ff */
[----:B------:R-:W-:Y:S01]  /*2ec0*/  UIADD3 UR7, UPT, UPT, UR4, 0xd0, URZ ;  /* 0x000000d004077890 */ /* 0x000fe2000fffe0ff */
[----:B------:R2:W-:Y:S05]  /*2ed0*/  SYNCS.ARRIVE.TRANS64.RED.A1T0 RZ, [R4+URZ], RZ ;  /* 0x000000ff04ff79a7 */ /* 0x0005ea00081004ff */
[----:B------:R-:W-:Y:S01]  /*2ee0*/  IMAD.U32 R7, RZ, RZ, UR7 ;  /* 0x00000007ff077e24 */ /* 0x000fe2000f8e00ff */
[----:B------:R-:W3:Y:S04]  /*2ef0*/  SYNCS.PHASECHK.TRANS64.TRYWAIT P0, [UR4+0xe0], R5 ;  /* 0x0000e005ff0075a7 */ /* 0x000ee80008001104 */
[----:B------:R-:W-:Y:S01]  /*2f00*/  PRMT R6, R0, 0x654, R7 ;  /* 0x0000065400067816 */ /* 0x000fe20000000007 */
[----:B--2---:R-:W-:Y:S01]  /*2f10*/  @!P2 IMAD.MOV.U32 R4, RZ, RZ, 0x10 ;  /* 0x00000010ff04a424 */ /* 0x004fe200078e00ff */
[----:B---3--:R-:W-:Y:S06]  /*2f20*/  @!P0 BRA `(.L_x_53) ;  /* 0x0000007400d08947 */ /* 0x008fec0003800000 */
.L_x_167:
[----:B------:R-:W-:Y:S01]  /*2f30*/  ULEA UR8, UR5, UR6, 0x4 ;  /* 0x0000000605087291 */ /* 0x000fe2000f8e20ff */
[----:B------:R-:W-:Y:S01]  /*2f40*/  SEL R3, R6, R3, !P2 ;  /* 0x0000000306037207 */ /* 0x000fe20005000000 */
[----:B------:R-:W-:Y:S01]  /*2f50*/  UIADD3 UR9, UPT, UPT, UR4, 0xd0, URZ ;  /* 0x000000d004097890 */ /* 0x000fe2000fffe0ff */
[----:B--2---:R-:W-:Y:S01]  /*2f60*/  LEA R2, R11, UR6, 0x3 ;  /* 0x000000060b027c11 */ /* 0x004fe2000f8e18ff */
[----:B------:R-:W-:Y:S01]  /*2f70*/  UIADD3 UR8, UPT, UPT, UR8, 0x160, URZ ;  /* 0x0000016008087890 */ /* 0x000fe2000fffe0ff */
[----:B------:R-:W-:Y:S01]  /*2f80*/  SHF.L.U32 R5, R10, 0x1f, RZ ;  /* 0x0000001f0a057819 */ /* 0x000fe200000006ff */
[----:B------:R2:W-:Y:S01]  /*2f90*/  @!P2 SYNCS.ARRIVE.TRANS64.RED RZ, [R3+URZ], R4 ;  /* 0x0000000403ffa9a7 */ /* 0x0005e200080004ff */
[----:B------:R-:W-:Y:S01]  /*2fa0*/  UIADD3 UR4, UPT, UPT, UR5, 0x1, URZ ;  /* 0x0000000105047890 */ /* 0x000fe2000fffe0ff */
[----:B------:R-:W-:-:S03]  /*2fb0*/  VIADD R8, R8, 0x1 ;  /* 0x0000000108087836 */ /* 0x000fc60000000000 */
[----:B------:R-:W-:Y:S02]  /*2fc0*/  UISETP.NE.AND UP0, UPT, UR4, 0x2, UPT ;  /* 0x000000020400788c */ /* 0x000fe4000bf05270 */
[----:B------:R-:W-:Y:S06]  /*2fd0*/  UGETNEXTWORKID.BROADCAST [UR8], [UR9] ;  /* 0x00000000080073ca */ /* 0x000fec0008000100 */
[----:B------:R-:W-:Y:S01]  /*2fe0*/  USEL UR7, URZ, 0x1, UP0 ;  /* 0x00000001ff077887 */ /* 0x000fe20008000000 */
[----:B------:R-:W-:Y:S01]  /*2ff0*/  ISETP.NE.AND P0, PT, R8, 0x2, PT ;  /* 0x000000020800780c */ /* 0x000fe20003f05270 */
[----:B------:R-:W-:Y:S01]  /*3000*/  USEL UR5, UR4, URZ, UP0 ;  /* 0x000000ff04057287 */ /* 0x000fe20008000000 */
[----:B------:R-:W3:Y:S03]  /*3010*/  SYNCS.PHASECHK.TRANS64.TRYWAIT P1, [R2+URZ+0xd0], R5 ;  /* 0x0000d005020075a7 */ /* 0x000ee600080211ff */
[----:B------:R-:W-:Y:S01]  /*3020*/  LOP3.LUT R12, R12, UR7, RZ, 0x3c, !PT ;  /* 0x000000070c0c7c12 */ /* 0x000fe2000f8e3cff */
[----:B--23--:R-:W-:Y:S07]  /*3030*/  @!P1 BRA `(.L_x_54) ;  /* 0x0000007400a49947 */ /* 0x00cfee0003800000 */
.L_x_168:
[C---:B------:R-:W-:Y:S01]  /*3040*/  LEA R4, R11.reuse, UR6, 0x4 ;  /* 0x000000060b047c11 */ /* 0x040fe2000f8e20ff */
[----:B--2---:R-:W-:Y:S01]  /*3050*/  VIADD R2, R2, 0xe0 ;  /* 0x000000e002027836 */ /* 0x004fe20000000000 */
[----:B------:R-:W-:Y:S01]  /*3060*/  SEL R8, R8, RZ, P0 ;  /* 0x000000ff08087207 */ /* 0x000fe20000000000 */
[----:B------:R-:W-:-:S03]  /*3070*/  VIADD R11, R11, 0x1 ;  /* 0x000000010b0b7836 */ /* 0x000fc60000000000 */
[----:B------:R-:W2:Y:S01]  /*3080*/  LDS.128 R4, [R4+0x160] ;  /* 0x0001600004047984 */ /* 0x000ea20000000c00 */
[----:B------:R-:W-:Y:S02]  /*3090*/  PRMT R2, RZ, 0x654, R2 ;  /* 0x00000654ff027816 */ /* 0x000fe40000000002 */
[C---:B------:R-:W-:Y:S01]  /*30a0*/  ISETP.NE.AND P1, PT, R11.reuse, 0x2, PT ;  /* 0x000000020b00780c */ /* 0x040fe20003f25270 */
[----:B------:R-:W-:Y:S01]  /*30b0*/  @!PT LDS RZ, [RZ] ;  /* 0x00000000fffff984 */ /* 0x000fe20000000800 */
[----:B------:R-:W-:Y:S01]  /*30c0*/  @!PT LDS RZ, [RZ] ;  /* 0x00000000fffff984 */ /* 0x000fe20000000800 */
[----:B------:R-:W-:Y:S01]  /*30d0*/  @!PT LDS RZ, [RZ] ;  /* 0x00000000fffff984 */ /* 0x000fe20000000800 */
[----:B------:R-:W-:Y:S01]  /*30e0*/  @!PT LDS RZ, [RZ] ;  /* 0x00000000fffff984 */ /* 0x000fe20000000800 */
[----:B------:R3:W-:Y:S06]  /*30f0*/  MEMBAR.ALL.CTA ;  /* 0x0000000000007992 */ /* 0x0007ec0000008000 */
[----:B---3--:R-:W3:Y:S01]  /*3100*/  FENCE.VIEW.ASYNC.S ;  /* 0x00000000000073c6 */ /* 0x008ee20000000000 */
[----:B------:R-:W-:Y:S01]  /*3110*/  SEL R11, R11, RZ, P1 ;  /* 0x000000ff0b0b7207 */ /* 0x000fe20000800000 */
[----:B---3--:R3:W-:Y:S01]  /*3120*/  SYNCS.ARRIVE.TRANS64.RED.A1T0 RZ, [R2+URZ], RZ ;  /* 0x000000ff02ff79a7 */ /* 0x0087e200081004ff */
[----:B--2---:R-:W-:-:S02]  /*3130*/  LOP3.LUT P3, RZ, R6, 0x1, RZ, 0xc0, !PT ;  /* 0x0000000106ff7812 */ /* 0x004fc4000786c0ff */
[----:B------:R-:W-:-:S04]  /*3140*/  SEL R5, RZ, 0x1, P1 ;  /* 0x00000001ff057807 */ /* 0x000fc80000800000 */
[----:B------:R-:W-:Y:S02]  /*3150*/  LOP3.LUT R10, R10, R5, RZ, 0x3c, !PT ;  /* 0x000000050a0a7212 */ /* 0x000fe400078e3cff */
[----:B---3--:R-:W-:-:S04]  /*3160*/  SEL R2, RZ, 0x1, P0 ;  /* 0x00000001ff027807 */ /* 0x008fc80000000000 */
[----:B------:R-:W-:Y:S01]  /*3170*/  LOP3.LUT R9, R9, R2, RZ, 0x3c, !PT ;  /* 0x0000000209097212 */ /* 0x000fe200078e3cff */
[----:B------:R-:W-:Y:S06]  /*3180*/  @P3 BRA `(.L_x_55) ;  /* 0xfffffffc002c3947 */ /* 0x000fec000383ffff */
[----:B------:R-:W-:Y:S01]  /*3190*/  ULEA UR4, UR5, UR6, 0x3 ;  /* 0x0000000605047291 */ /* 0x000fe2000f8e18ff */
[----:B------:R-:W-:-:S08]  /*31a0*/  SHF.L.U32 R3, R12, 0x1f, RZ ;  /* 0x0000001f0c037819 */ /* 0x000fd000000006ff */
[----:B------:R-:W2:Y:S02]  /*31b0*/  SYNCS.PHASECHK.TRANS64 P0, [UR4+0xe0], R3 ;  /* 0x0000e003ff0075a7 */ /* 0x000ea40008001004 */
[----:B--2---:R-:W-:Y:S05]  /*31c0*/  @P0 BRA `(.L_x_56) ;  /* 0x0000000000080947 */ /* 0x004fea0003800000 */
[----:B------:R-:W2:Y:S02]  /*31d0*/  SYNCS.PHASECHK.TRANS64.TRYWAIT P0, [UR4+0xe0], R3 ;  /* 0x0000e003ff0075a7 */ /* 0x000ea40008001104 */
[----:B--2---:R-:W-:Y:S05]  /*31e0*/  @!P0 BRA `(.L_x_57) ;  /* 0x00000074004c8947 */ /* 0x004fea0003800000 */
.L_x_56:
[----:B------:R-:W-:-:S04]  /*31f0*/  UIADD3 UR7, UPT, UPT, UR5, 0x1, URZ ;  /* 0x0000000105077890 */ /* 0x000fc8000fffe0ff */
[----:B------:R-:W-:-:S04]  /*3200*/  UISETP.NE.AND UP0, UPT, UR7, 0x2, UPT ;  /* 0x000000020700788c */ /* 0x000fc8000bf05270 */
[----:B------:R-:W-:Y:S02]  /*3210*/  USEL UR8, URZ, 0x1, UP0 ;  /* 0x00000001ff087887 */ /* 0x000fe40008000000 */
[----:B------:R-:W-:-:S04]  /*3220*/  USEL UR7, UR7, URZ, UP0 ;  /* 0x000000ff07077287 */ /* 0x000fc80008000000 */
[----:B------:R-:W-:Y:S01]  /*3230*/  ULEA UR7, UR7, UR6, 0x3 ;  /* 0x0000000607077291 */ /* 0x000fe2000f8e18ff */
[----:B--2---:R-:W-:-:S04]  /*3240*/  LOP3.LUT R3, R12, UR8, RZ, 0x3c, !PT ;  /* 0x000000080c037c12 */ /* 0x004fc8000f8e3cff */
[----:B------:R-:W-:-:S04]  /*3250*/  SHF.L.U32 R0, R3, 0x1f, RZ ;  /* 0x0000001f03007819 */ /* 0x000fc800000006ff */
[----:B------:R-:W2:Y:S02]  /*3260*/  SYNCS.PHASECHK.TRANS64 P0, [UR7+0xe0], R0 ;  /* 0x0000e000ff0075a7 */ /* 0x000ea40008001007 */
[----:B-12---:R-:W-:Y:S05]  /*3270*/  @P0 EXIT ;  /* 0x000000000000094d */ /* 0x006fea0003800000 */
[----:B------:R-:W-:Y:S02]  /*3280*/  SHF.L.U32 R3, R3, 0x1f, RZ ;  /* 0x0000001f03037819 */ /* 0x000fe400000006ff */
[----:B------:R-:W-:-:S07]  /*3290*/  MOV R0, UR7 ;  /* 0x0000000700007c02 */ /* 0x000fce0008000f00 */
.L_x_58:
[----:B-1----:R1:W2:Y:S02]  /*32a0*/  SYNCS.PHASECHK.TRANS64.TRYWAIT P0, [R0+URZ+0xe0], R3 ;  /* 0x0000e003000075a7 */ /* 0x0022a400080011ff */
[----:B--2---:R-:W-:Y:S05]  /*32b0*/  @!P0 NANOSLEEP.SYNCS 0x989680 ;  /* 0x009896800000895d */ /* 0x004fea0003900000 */
[----:B------:R-:W2:Y:S02]  /*32c0*/  @!P0 SYNCS.PHASECHK.TRANS64 P0, [R0+URZ+0xe0], R3 ;  /* 0x0000e003000085a7 */ /* 0x000ea400080010ff */
[----:B--2---:R-:W-:Y:S05]  /*32d0*/  @P0 EXIT ;  /* 0x000000000000094d */ /* 0x004fea0003800000 */
[----:B------:R-:W-:Y:S05]  /*32e0*/  BRA `(.L_x_58) ;  /* 0xfffffffc00ec7947 */ /* 0x000fea000383ffff */
.L_x_51:
[----:B------:R-:W-:Y:S05]  /*32f0*/  BRA.U UP5, `(.L_x_59) ;  /* 0x0000001105d87547 */ /* 0x000fea000b800000 */
[----:B------:R-:W-:Y:S01]  /*3300*/  UMOV UR4, 0x40 ;  /* 0x0000004000047882 */ /* 0x000fe20000000000 */
[----:B------:R-:W-:Y:S01]  /*3310*/  NOP ;  /* 0x0000000000007918 */ /* 0x000fe20000000000 */
[----:B------:R-:W-:Y:S01]  /*3320*/  ULEA UR5, UR58, UR4, 0x18 ;  /* 0x000000043a057291 */ /* 0x000fe2000f8ec0ff */
[----:B------:R-:W-:Y:S02]  /*3330*/  UMOV UR6, 0x400 ;  /* 0x0000040000067882 */ /* 0x000fe40000000000 */
[----:B------:R-:W-:-:S06]  /*3340*/  ULEA UR6, UR58, UR6, 0x18 ;  /* 0x000000063a067291 */ /* 0x000fcc000f8ec0ff */
[----:B------:R-:W2:Y:S02]  /*3350*/  LDS.U8 R0, [UR5+0x1c] ;  /* 0x00001c05ff007984 */ /* 0x000ea40008000000 */
[----:B--2---:R-:W-:-:S13]  /*3360*/  ISETP.NE.AND P0, PT, R0, RZ, PT ;  /* 0x000000ff0000720c */ /* 0x004fda0003f05270 */
[----:B------:R-:W-:Y:S05]  /*3370*/  @P0 BRA `(.L_x_60) ;  /* 0x0000000400080947 */ /* 0x000fea0003800000 */
[----:B------:R-:W-:Y:S02]  /*3380*/  UISETP.NE.U32.AND UP1, UPT, UR47, 0x1, UPT ;  /* 0x000000012f00788c */ /* 0x000fe4000bf25070 */
[----:B------:R-:W-:-:S07]  /*3390*/  UIADD3 UR7, UPT, UPT, UR5, 0x8, URZ ;  /* 0x0000000805077890 */ /* 0x000fce000fffe0ff */
[----:B------:R-:W-:Y:S05]  /*33a0*/  BRA.U !UP1, `(.L_x_61) ;  /* 0x00000001099c7547 */ /* 0x000fea000b800000 */
[----:B------:R-:W-:Y:S01]  /*33b0*/  ELECT P0, URZ, PT ;  /* 0x0000000000ff782f */ /* 0x000fe20003800000 */
[----:B------:R-:W-:-:S12]  /*33c0*/  BSSY B0, `(.L_x_61) ;  /* 0x0000025000007945 */ /* 0x000fd80003800000 */
[----:B------:R-:W-:Y:S05]  /*33d0*/  @!P0 BRA `(.L_x_62) ;  /* 0x00000000008c8947 */ /* 0x000fea0003800000 */
[----:B------:R-:W-:-:S05]  /*33e0*/  UMOV UR4, 0x10 ;  /* 0x0000001000047882 */ /* 0x000fca0000000000 */
[----:B------:R-:W-:Y:S04]  /*33f0*/  DEPBAR.LE SB2, 0x36 ;  /* 0x0000ad800000791a */ /* 0x000fe80000000000 */
[----:B------:R-:W2:Y:S02]  /*3400*/  UTCATOMSWS.2CTA.FIND_AND_SET.ALIGN UP0, UR4, UR4 ;  /* 0x00000004000475e3 */ /* 0x000ea40008200800 */
[----:B--2---:R-:W-:Y:S01]  /*3410*/  MOV R11, UR4 ;  /* 0x00000004000b7c02 */ /* 0x004fe20008000f00 */
[----:B------:R-:W-:Y:S06]  /*3420*/  BRA.U UP0, `(.L_x_63) ;  /* 0x0000000100187547 */ /* 0x000fec000b800000 */
.L_x_64:
[----:B------:R-:W-:Y:S05]  /*3430*/  NANOSLEEP 0x64 ;  /* 0x000000640000795d */ /* 0x000fea0003800000 */
[----:B------:R-:W-:-:S05]  /*3440*/  UMOV UR4, 0x10 ;  /* 0x0000001000047882 */ /* 0x000fca0000000000 */
[----:B------:R-:W-:Y:S04]  /*3450*/  DEPBAR.LE SB2, 0x36 ;  /* 0x0000ad800000791a */ /* 0x000fe80000000000 */
[----:B------:R-:W2:Y:S02]  /*3460*/  UTCATOMSWS.2CTA.FIND_AND_SET.ALIGN UP0, UR4, UR4 ;  /* 0x00000004000475e3 */ /* 0x000ea40008200800 */
[----:B--2---:R-:W-:Y:S01]  /*3470*/  MOV R11, UR4 ;  /* 0x00000004000b7c02 */ /* 0x004fe20008000f00 */
[----:B------:R-:W-:Y:S05]  /*3480*/  BRA.U !UP0, `(.L_x_64) ;  /* 0xfffffffd08e87547 */ /* 0x000fea000b83ffff */
.L_x_63:
[----:B------:R-:W2:Y:S01]  /*3490*/  LDS R7, [UR5+0x10] ;  /* 0x00001005ff077984 */ /* 0x000ea20008000800 */
[----:B------:R-:W-:Y:S01]  /*34a0*/  IMAD.U32 R5, RZ, RZ, UR6 ;  /* 0x00000006ff057e24 */ /* 0x000fe2000f8e00ff */
[----:B------:R-:W-:-:S03]  /*34b0*/  MOV R4, UR46 ;  /* 0x0000002e00047c02 */ /* 0x000fc60008000f00 */
[----:B------:R-:W-:Y:S01]  /*34c0*/  VIADD R5, R5, 0x180 ;  /* 0x0000018005057836 */ /* 0x000fe20000000000 */
[----:B--2---:R-:W-:-:S04]  /*34d0*/  SHF.L.U32 R7, R7, 0x1f, RZ ;  /* 0x0000001f07077819 */ /* 0x004fc800000006ff */
[----:B------:R-:W2:Y:S02]  /*34e0*/  SYNCS.PHASECHK.TRANS64.TRYWAIT P0, [UR5+0x8], R7 ;  /* 0x00000807ff0075a7 */ /* 0x000ea40008001105 */
[----:B--2---:R-:W-:Y:S05]  /*34f0*/  @P0 BRA `(.L_x_65) ;  /* 0x0000000000080947 */ /* 0x004fea0003800000 */
[----:B------:R-:W2:Y:S02]  /*3500*/  SYNCS.PHASECHK.TRANS64.TRYWAIT P0, [UR5+0x8], R7 ;  /* 0x00000807ff0075a7 */ /* 0x000ea40008001105 */
[----:B--2---:R-:W-:Y:S05]  /*3510*/  @!P0 BRA `(.L_x_66) ;  /* 0x0000007000988947 */ /* 0x004fea0003800000 */
.L_x_65:
[----:B--2---:R-:W-:Y:S01]  /*3520*/  HFMA2 R0, -RZ, RZ, 0, 5.9604644775390625e-08 ;  /* 0x00000001ff007431 */ /* 0x004fe200000001ff */
[----:B------:R-:W-:Y:S01]  /*3530*/  UPRMT UR4, UR46, 0x654, UR7 ;  /* 0x000006542e047896 */ /* 0x000fe20008000007 */
[----:B------:R-:W-:Y:S01]  /*3540*/  IMAD.MOV.U32 R8, RZ, RZ, 0xffff ;  /* 0x0000ffffff087424 */ /* 0x000fe200078e00ff */
[----:B------:R-:W-:Y:S01]  /*3550*/  PRMT R4, R4, 0x654, R5 ;  /* 0x0000065404047816 */ /* 0x000fe20000000005 */
[----:B------:R-:W-:Y:S02]  /*3560*/  IMAD.MOV.U32 R6, RZ, RZ, 0x4 ;  /* 0x00000004ff067424 */ /* 0x000fe400078e00ff */
[----:B------:R-:W-:Y:S01]  /*3570*/  IMAD.SHL.U32 R9, R11, 0x20, RZ ;  /* 0x000000200b097824 */ /* 0x000fe200078e00ff */
[----:B------:R-:W-:Y:S02]  /*3580*/  MOV R5, UR4 ;  /* 0x0000000400057c02 */ /* 0x000fe40008000f00 */
[-C--:B------:R-:W-:Y:S01]  /*3590*/  SHF.L.U32 R8, R8, R11.reuse, RZ ;  /* 0x0000000b08087219 */ /* 0x080fe200000006ff */
[----:B------:R2:W-:Y:S01]  /*35a0*/  SYNCS.ARRIVE.TRANS64.RED RZ, [UR4], R6 ;  /* 0x00000006ffff79a7 */ /* 0x0005e20008000404 */
[----:B------:R-:W-:Y:S01]  /*35b0*/  SHF.L.U32 R7, R0, R11, RZ ;  /* 0x0000000b00077219 */ /* 0x000fe200000006ff */
[----:B------:R2:W-:Y:S04]  /*35c0*/  STS [UR6+0x180], R9 ;  /* 0x00018009ff007988 */ /* 0x0005e80008000806 */
[----:B------:R2:W-:Y:S04]  /*35d0*/  STAS [R4.64], R11 ;  /* 0x0000000b04007dbd */ /* 0x0005e8000c0008ff */
[----:B------:R2:W-:Y:S04]  /*35e0*/  ATOMS.OR RZ, [UR5+0x14], R8 ;  /* 0x00001408ffff798c */ /* 0x0005e8000b000005 */
[----:B------:R2:W-:Y:S04]  /*35f0*/  ATOMS.OR RZ, [UR5+0x18], R7 ;  /* 0x00001807ffff798c */ /* 0x0005e8000b000005 */
[----:B------:R2:W-:Y:S02]  /*3600*/  ATOMS.XOR RZ, [UR5+0x10], R0 ;  /* 0x00001000ffff798c */ /* 0x0005e4000b800005 */
.L_x_62:
[----:B-1----:R-:W-:Y:S05]  /*3610*/  BSYNC B0 ;  /* 0x0000000000007941 */ /* 0x002fea0003800000 */
.L_x_61:
[----:B------:R-:W-:Y:S05]  /*3620*/  BRA.U UP1, `(.L_x_67) ;  /* 0x00000001016c7547 */ /* 0x000fea000b800000 */
[----:B------:R-:W-:-:S03]  /*3630*/  UMOV UR4, 0xffffffff ;  /* 0xffffffff00047882 */ /* 0x000fc60000000000 */
[----:B------:R-:W-:Y:S05]  /*3640*/  BRA.DIV UR4, `(.L_x_68) ;  /* 0x0000007204647947 */ /* 0x000fea000b800000 */
[----:B------:R-:W-:-:S13]  /*3650*/  ELECT P6, URZ, PT ;  /* 0x0000000000ff782f */ /* 0x000fda00038c0000 */
.L_x_172:
[----:B------:R-:W-:Y:S05]  /*3660*/  @!P6 BRA `(.L_x_67) ;  /* 0x00000000005ce947 */ /* 0x000fea0003800000 */
[----:B--2---:R-:W2:Y:S02]  /*3670*/  LDS R5, [UR5+0x10] ;  /* 0x00001005ff057984 */ /* 0x004ea40008000800 */
[----:B--2---:R-:W-:-:S04]  /*3680*/  SHF.L.U32 R5, R5, 0x1f, RZ ;  /* 0x0000001f05057819 */ /* 0x004fc800000006ff */
[----:B------:R-:W2:Y:S02]  /*3690*/  SYNCS.PHASECHK.TRANS64.TRYWAIT P0, [UR5+0x8], R5 ;  /* 0x00000805ff0075a7 */ /* 0x000ea40008001105 */
[----:B--2---:R-:W-:Y:S05]  /*36a0*/  @P0 BRA `(.L_x_69) ;  /* 0x0000000000080947 */ /* 0x004fea0003800000 */
[----:B------:R-:W2:Y:S02]  /*36b0*/  SYNCS.PHASECHK.TRANS64.TRYWAIT P0, [UR5+0x8], R5 ;  /* 0x00000805ff0075a7 */ /* 0x000ea40008001105 */
[----:B--2---:R-:W-:Y:S05]  /*36c0*/  @!P0 BRA `(.L_x_70) ;  /* 0x0000007000648947 */ /* 0x004fea0003800000 */
.L_x_69:
[----:B------:R-:W3:Y:S01]  /*36d0*/  LDS R7, [UR6+0x180] ;  /* 0x00018006ff077984 */ /* 0x000ee20008000800 */
[----:B--2---:R-:W-:Y:S02]  /*36e0*/  HFMA2 R0, -RZ, RZ, 0, 5.9604644775390625e-08 ;  /* 0x00000001ff007431 */ /* 0x004fe400000001ff */
[----:B------:R-:W-:Y:S01]  /*36f0*/  IMAD.MOV.U32 R4, RZ, RZ, 0xffff ;  /* 0x0000ffffff047424 */ /* 0x000fe200078e00ff */
[----:B------:R-:W-:Y:S01]  /*3700*/  UPRMT UR4, UR46, 0x654, UR7 ;  /* 0x000006542e047896 */ /* 0x000fe20008000007 */
[----:B---3--:R-:W-:-:S03]  /*3710*/  IMAD.SHL.U32 R5, R7, 0x20, RZ ;  /* 0x0000002007057824 */ /* 0x008fc600078e00ff */
[-C--:B------:R-:W-:Y:S02]  /*3720*/  SHF.L.U32 R4, R4, R7.reuse, RZ ;  /* 0x0000000704047219 */ /* 0x080fe400000006ff */
[----:B------:R-:W-:Y:S01]  /*3730*/  SHF.L.U32 R7, R0, R7, RZ ;  /* 0x0000000700077219 */ /* 0x000fe200000006ff */
[----:B------:R3:W-:Y:S04]  /*3740*/  STS [UR6+0x180], R5 ;  /* 0x00018005ff007988 */ /* 0x0007e80008000806 */
[----:B------:R3:W-:Y:S04]  /*3750*/  ATOMS.OR RZ, [UR5+0x14], R4 ;  /* 0x00001404ffff798c */ /* 0x0007e8000b000005 */
[----:B------:R3:W-:Y:S01]  /*3760*/  ATOMS.OR RZ, [UR5+0x18], R7 ;  /* 0x00001807ffff798c */ /* 0x0007e2000b000005 */
[----:B------:R-:W-:Y:S03]  /*3770*/  SYNCS.ARRIVE.TRANS64.RED.A1T0 RZ, [UR4], RZ ;  /* 0x000000ffffff79a7 */ /* 0x000fe60008100404 */
[----:B------:R3:W-:Y:S01]  /*3780*/  ATOMS.XOR RZ, [UR5+0x10], R0 ;  /* 0x00001000ffff798c */ /* 0x0007e2000b800005 */
[----:B------:R-:W-:Y:S05]  /*3790*/  BRA `(.L_x_67) ;  /* 0x0000000000107947 */ /* 0x000fea0003800000 */
.L_x_60:
[----:B------:R-:W-:Y:S02]  /*37a0*/  MOV R0, 0xffffffff ;  /* 0xffffffff00007802 */ /* 0x000fe40000000f00 */
[----:B------:R-:W-:-:S03]  /*37b0*/  MOV R4, 0x37e0 ;  /* 0x000037e000047802 */ /* 0x000fc60000000f00 */
[----:B------:R2:W-:Y:S04]  /*37c0*/  STS [UR6+0x180], R0 ;  /* 0x00018000ff007988 */ /* 0x0005e80008000806 */
[----:B-12--5:R-:W-:Y:S05]  /*37d0*/  CALL.REL.NOINC `($__internal_1_$__cuda_sm10x_tcgen05_guardrail_trap_phase_invalid_during_alloc) ;  /* 0x0000007800347944 */ /* 0x026fea0003c00000 */
.L_x_67:
[----:B------:R-:W-:Y:S05]  /*37e0*/  WARPSYNC.ALL ;  /* 0x0000000000007948 */ /* 0x000fea0003800000 */
[----:B------:R-:W4:Y:S01]  /*37f0*/  S2UR UR4, SR_CgaCtaId ;  /* 0x00000000000479c3 */ /* 0x000f220000008800 */
[----:B------:R-:W-:Y:S01]  /*3800*/  UMOV UR26, 0x400 ;  /* 0x00000400001a7882 */ /* 0x000fe20000000000 */
[----:B------:R-:W-:-:S06]  /*3810*/  NOP ;  /* 0x0000000000007918 */ /* 0x000fcc0000000000 */
[----:B------:R-:W-:Y:S06]  /*3820*/  BAR.ARV 0x6, 0xa0 ;  /* 0x0182800000007b1d */ /* 0x000fec0000002000 */
[----:B------:R-:W1:Y:S01]  /*3830*/  LDCU UR6, c[0x0][0x38c] ;  /* 0x00007180ff0677ac */ /* 0x000e620008000800 */
[----:B------:R-:W-:Y:S01]  /*3840*/  LOP3.LUT R3, R3, 0xffff, RZ, 0xc0, !PT ;  /* 0x0000ffff03037812 */ /* 0x000fe200078ec0ff */
[----:B--2---:R-:W-:Y:S01]  /*3850*/  IMAD.MOV.U32 R9, RZ, RZ, 0x1 ;  /* 0x00000001ff097424 */ /* 0x004fe200078e00ff */
[----:B------:R-:W-:Y:S01]  /*3860*/  LOP3.LUT R2, R2, 0xffff, RZ, 0xc0, !PT ;  /* 0x0000ffff02027812 */ /* 0x000fe200078ec0ff */
[----:B------:R-:W-:Y:S01]  /*3870*/  IMAD.MOV.U32 R8, RZ, RZ, RZ ;  /* 0x000000ffff087224 */ /* 0x000fe200078e00ff */
[----:B------:R-:W-:Y:S01]  /*3880*/  R2UR UR28, R3 ;  /* 0x00000000031c72ca */ /* 0x000fe200000e0000 */
[----:B------:R-:W-:Y:S01]  /*3890*/  UMOV UR32, URZ ;  /* 0x000000ff00207c82 */ /* 0x000fe20008000000 */
[----:B------:R-:W-:-:S02]  /*38a0*/  R2UR UR42, R2 ;  /* 0x00000000022a72ca */ /* 0x000fc400000e0000 */
[----:B------:R-:W-:Y:S01]  /*38b0*/  CS2R R2, SRZ ;  /* 0x0000000000027805 */ /* 0x000fe2000001ff00 */
[----:B------:R-:W-:Y:S01]  /*38c0*/  UMOV UR23, URZ ;  /* 0x000000ff00177c82 */ /* 0x000fe20008000000 */
[----:B----4-:R-:W-:Y:S01]  /*38d0*/  ULEA UR26, UR4, UR26, 0x18 ;  /* 0x0000001a041a7291 */ /* 0x010fe2000f8ec0ff */
[----:B------:R-:W-:Y:S01]  /*38e0*/  UMOV UR22, URZ ;  /* 0x000000ff00167c82 */ /* 0x000fe20008000000 */
[----:B------:R-:W-:Y:S02]  /*38f0*/  UISETP.NE.AND UP3, UPT, UR47, URZ, UPT ;  /* 0x000000ff2f00728c */ /* 0x000fe4000bf65270 */
[----:B------:R-:W-:Y:S02]  /*3900*/  UIADD3 UR5, UPT, UPT, UR26, 0x6300, URZ ;  /* 0x000063001a057890 */ /* 0x000fe4000fffe0ff */
[----:B------:R-:W-:-:S03]  /*3910*/  UIADD3 UR4, UPT, UPT, UR26, 0x16300, URZ ;  /* 0x000163001a047890 */ /* 0x000fc6000fffe0ff */
[----:B---3--:R-:W2:Y:S01]  /*3920*/  LDS R0, [UR26+0x180] ;  /* 0x0001801aff007984 */ /* 0x008ea20008000800 */
[----:B-1----:R-:W-:Y:S02]  /*3930*/  UIADD3 UR6, UPT, UPT, UR6, 0x7f, URZ ;  /* 0x0000007f06067890 */ /* 0x002fe4000fffe0ff */
[----:B------:R-:W-:Y:S02]  /*3940*/  USHF.R.U32.HI UR5, URZ, 0x4, UR5 ;  /* 0x00000004ff057899 */ /* 0x000fe40008011605 */
[----:B------:R-:W-:Y:S02]  /*3950*/  USHF.R.S32.HI UR33, URZ, 0x1f, UR6 ;  /* 0x0000001fff217899 */ /* 0x000fe40008011406 */
[----:B------:R-:W-:Y:S02]  /*3960*/  USHF.R.U32.HI UR4, URZ, 0x4, UR4 ;  /* 0x00000004ff047899 */ /* 0x000fe40008011604 */
[----:B------:R-:W-:Y:S02]  /*3970*/  ULEA.HI UR33, UR33, UR6, URZ, 0x7 ;  /* 0x0000000621217291 */ /* 0x000fe4000f8f38ff */
[----:B------:R-:W-:-:S02]  /*3980*/  ULOP3.LUT UR5, UR5, 0x3fff, URZ, 0xc0, !UPT ;  /* 0x00003fff05057892 */ /* 0x000fc4000f8ec0ff */
[----:B------:R-:W-:Y:S02]  /*3990*/  USHF.R.S32.HI UR33, URZ, 0x7, UR33 ;  /* 0x00000007ff217899 */ /* 0x000fe40008011421 */
[----:B------:R-:W-:Y:S02]  /*39a0*/  ULOP3.LUT UR30, UR4, 0x3fff, URZ, 0xc0, !UPT ;  /* 0x00003fff041e7892 */ /* 0x000fe4000f8ec0ff */
[----:B------:R-:W-:Y:S01]  /*39b0*/  UISETP.LT.AND UP0, UPT, UR33, 0x1, UPT ;  /* 0x000000012100788c */ /* 0x000fe2000bf01270 */
[----:B------:R-:W-:Y:S01]  /*39c0*/  UMOV UR40, 0x0 ;  /* 0x0000000000287882 */ /* 0x000fe20000000000 */
[----:B------:R-:W-:Y:S01]  /*39d0*/  UMOV UR41, 0x8400490 ;  /* 0x0840049000297882 */ /* 0x000fe20000000000 */
[----:B------:R-:W-:Y:S02]  /*39e0*/  ULOP3.LUT UR29, UR5, 0x10000, URZ, 0xfc, !UPT ;  /* 0x00010000051d7892 */ /* 0x000fe4000f8efcff */
[----:B------:R-:W-:Y:S02]  /*39f0*/  ULOP3.LUT UR30, UR30, 0x10000, URZ, 0xfc, !UPT ;  /* 0x000100001e1e7892 */ /* 0x000fe4000f8efcff */
[----:B------:R-:W-:Y:S01]  /*3a00*/  USEL UR43, UR33, 0x1, !UP0 ;  /* 0x00000001212b7887 */ /* 0x000fe2000c000000 */
[----:B------:R-:W-:Y:S01]  /*3a10*/  UMOV UR38, 0x0 ;  /* 0x0000000000267882 */ /* 0x000fe20000000000 */
[----:B------:R-:W-:Y:S01]  /*3a20*/  UMOV UR39, 0x8400490 ;  /* 0x0840049000277882 */ /* 0x000fe20000000000 */
[----:B------:R-:W-:Y:S01]  /*3a30*/  UMOV UR36, 0x0 ;  /* 0x0000000000247882 */ /* 0x000fe20000000000 */
[----:B------:R-:W-:Y:S01]  /*3a40*/  UMOV UR37, 0x8400490 ;  /* 0x0840049000257882 */ /* 0x000fe20000000000 */
[----:B------:R-:W-:Y:S01]  /*3a50*/  UMOV UR34, 0x0 ;  /* 0x0000000000227882 */ /* 0x000fe20000000000 */
[----:B------:R-:W-:Y:S01]  /*3a60*/  UMOV UR35, 0x8400490 ;  /* 0x0840049000237882 */ /* 0x000fe20000000000 */
[----:B--2---:R-:W-:-:S15]  /*3a70*/  R2UR UR44, R0 ;  /* 0x00000000002c72ca */ /* 0x004fde00000e0000 */
.L_x_78:
[C---:B------:R-:W-:Y:S02]  /*3a80*/  LEA R0, R8.reuse, UR26, 0x3 ;  /* 0x0000001a08007c11 */ /* 0x040fe4000f8e18ff */
[----:B------:R-:W-:Y:S02]  /*3a90*/  SHF.L.U32 R5, R3, 0x1f, RZ ;  /* 0x0000001f03057819 */ /* 0x000fe400000006ff */
[----:B------:R-:W-:Y:S02]  /*3aa0*/  LEA R4, R8, UR26, 0x4 ;  /* 0x0000001a08047c11 */ /* 0x000fe4000f8e20ff */
[----:B------:R-:W1:Y:S02]  /*3ab0*/  SYNCS.PHASECHK.TRANS64.TRYWAIT P0, [R0+URZ+0xd0], R5 ;  /* 0x0000d005000075a7 */ /* 0x000e6400080011ff */
[----:B-1-3--:R-:W-:Y:S05]  /*3ac0*/  @!P0 BRA `(.L_x_71) ;  /* 0x0000006c007c8947 */ /* 0x00afea0003800000 */
.L_x_173:
[----:B-1----:R-:W1:Y:S01]  /*3ad0*/  LDS.128 R4, [R4+0x160] ;  /* 0x0001600004047984 */ /* 0x002e620000000c00 */
[----:B------:R-:W-:Y:S02]  /*3ae0*/  VIADD R0, R0, 0xe0 ;  /* 0x000000e000007836 */ /* 0x000fe40000000000 */
[----:B------:R-:W-:Y:S01]  /*3af0*/  VIADD R8, R8, 0x1 ;  /* 0x0000000108087836 */ /* 0x000fe20000000000 */
[----:B------:R-:W-:Y:S01]  /*3b00*/  @!PT LDS RZ, [RZ] ;  /* 0x00000000fffff984 */ /* 0x000fe20000000800 */
[----:B------:R-:W-:Y:S01]  /*3b10*/  @!PT LDS RZ, [RZ] ;  /* 0x00000000fffff984 */ /* 0x000fe20000000800 */
[----:B------:R-:W-:Y:S01]  /*3b20*/  @!PT LDS RZ, [RZ] ;  /* 0x00000000fffff984 */ /* 0x000fe20000000800 */
[----:B------:R-:W-:Y:S01]  /*3b30*/  @!PT LDS RZ, [RZ] ;  /* 0x00000000fffff984 */ /* 0x000fe20000000800 */
[----:B------:R2:W-:Y:S06]  /*3b40*/  MEMBAR.ALL.CTA ;  /* 0x0000000000007992 */ /* 0x0005ec0000008000 */
[----:B--2---:R-:W2:Y:S01]  /*3b50*/  FENCE.VIEW.ASYNC.S ;  /* 0x00000000000073c6 */ /* 0x004ea20000000000 */
[----:B------:R-:W-:-:S04]  /*3b60*/  PRMT R0, RZ, 0x654, R0 ;  /* 0x00000654ff007816 */ /* 0x000fc80000000000 */
[----:B--2---:R2:W-:Y:S01]  /*3b70*/  SYNCS.ARRIVE.TRANS64.RED.A1T0 RZ, [R0+URZ], RZ ;  /* 0x000000ff00ff79a7 */ /* 0x0045e200081004ff */
[----:B-1----:R-:W-:Y:S01]  /*3b80*/  LOP3.LUT P1, RZ, R6, 0x1, RZ, 0xc0, !PT ;  /* 0x0000000106ff7812 */ /* 0x002fe2000782c0ff */
[----:B--2---:R-:W-:-:S12]  /*3b90*/  BRA.U UP3, `(.L_x_72) ;  /* 0x0000000503087547 */ /* 0x004fd8000b800000 */
[----:B------:R-:W1:Y:S01]  /*3ba0*/  LDCU UR4, c[0x0][0x38c] ;  /* 0x00007180ff0477ac */ /* 0x000e620008000800 */
[----:B------:R-:W-:Y:S02]  /*3bb0*/  PLOP3.LUT P2, PT, PT, PT, PT, 0x80, 0x8 ;  /* 0x000000000008781c */ /* 0x000fe40003f4f070 */
[----:B------:R-:W-:Y:S01]  /*3bc0*/  SHF.L.U32 R5, R9, 0x1f, RZ ;  /* 0x0000001f09057819 */ /* 0x000fe200000006ff */
[----:B------:R-:W-:Y:S02]  /*3bd0*/  ULEA UR31, UR32, UR26, 0x3 ;  /* 0x0000001a201f7291 */ /* 0x000fe4000f8e18ff */
[----:B------:R-:W-:Y:S02]  /*3be0*/  ULEA UR11, UR32, UR44, 0x7 ;  /* 0x0000002c200b7291 */ /* 0x000fe4000f8e38ff */
[----:B-1----:R-:W-:-:S06]  /*3bf0*/  UISETP.GE.AND UP0, UPT, UR4, 0x1, UPT ;  /* 0x000000010400788c */ /* 0x002fcc000bf06270 */
[----:B------:R-:W-:-:S05]  /*3c00*/  PLOP3.LUT P0, PT, PT, PT, UP0, 0x80, 0x8 ;  /* 0x000000000008781c */ /* 0x000fca0003f0f008 */
[----:B------:R-:W-:-:S08]  /*3c10*/  @UP0 ULEA UR4, UR23, UR26, 0x3 ;  /* 0x0000001a17040291 */ /* 0x000fd0000f8e18ff */
[----:B------:R-:W-:-:S04]  /*3c20*/  @P0 SHF.L.U32 R0, R2, 0x1f, RZ ;  /* 0x0000001f02000819 */ /* 0x000fc800000006ff */
[----:B------:R1:W2:Y:S01]  /*3c30*/  @P0 SYNCS.PHASECHK.TRANS64.TRYWAIT P2, [UR4], R0 ;  /* 0x00000000ff0005a7 */ /* 0x0002a20008041104 */
[----:B------:R-:W3:Y:S02]  /*3c40*/  SYNCS.PHASECHK.TRANS64.TRYWAIT P0, [UR31+0x110], R5 ;  /* 0x00011005ff0075a7 */ /* 0x000ee4000800111f */
[----:B-123--:R-:W-:Y:S05]  /*3c50*/  @!P0 BRA `(.L_x_73) ;  /* 0x0000006c002c8947 */ /* 0x00efea0003800000 */
.L_x_175:
[----:B------:R-:W-:Y:S01]  /*3c60*/  UMOV UR27, UR22 ;  /* 0x00000016001b7c82 */ /* 0x000fe20008000000 */
[----:B------:R-:W-:Y:S05]  /*3c70*/  BRA.U !UP0, `(.L_x_74) ;  /* 0x0000000108c07547 */ /* 0x000fea000b800000 */
[----:B------:R-:W-:Y:S02]  /*3c80*/  UIADD3 UR27, UPT, UPT, UR43, UR22, URZ ;  /* 0x000000162b1b7290 */ /* 0x000fe4000fffe0ff */
[----:B------:R-:W-:Y:S01]  /*3c90*/  UPLOP3.LUT UP2, UPT, UPT, UPT, UPT, 0x40, 0x4 ;  /* 0x000000000004789c */ /* 0x000fe20003f4e870 */
[----:B------:R-:W-:Y:S01]  /*3ca0*/  UMOV UR24, UR33 ;  /* 0x0000002100187c82 */ /* 0x000fe20008000000 */
[----:B------:R-:W-:-:S09]  /*3cb0*/  UMOV UR10, UR23 ;  /* 0x00000017000a7c82 */ /* 0x000fd20008000000 */
.L_x_77:
[----:B--2---:R-:W-:Y:S01]  /*3cc0*/  ULEA UR5, UR10, UR26, 0x3 ;  /* 0x0000001a0a057291 */ /* 0x004fe2000f8e18ff */
[----:B---3--:R-:W-:Y:S11]  /*3cd0*/  @P2 BRA `(.L_x_75) ;  /* 0x00000000000c2947 */ /* 0x008ff60003800000 */
[----:B-1----:R-:W-:Y:S04]  /*3ce0*/  SHF.L.U32 R5, R2, 0x1f, RZ ;  /* 0x0000001f02057819 */ /* 0x002fe800000006ff */
[----:B------:R-:W1:Y:S02]  /*3cf0*/  SYNCS.PHASECHK.TRANS64.TRYWAIT P0, [UR5], R5 ;  /* 0x00000005ff0075a7 */ /* 0x000e640008001105 */
[----:B-1----:R-:W-:Y:S05]  /*3d00*/  @!P0 BRA `(.L_x_76) ;  /* 0x0000006c00188947 */ /* 0x002fea0003800000 */
.L_x_75:
[----:B------:R-:W-:Y:S01]  /*3d10*/  UISETP.NE.AND UP0, UPT, UR24, 0x1, UPT ;  /* 0x000000011800788c */ /* 0x000fe2000bf05270 */
[----:B------:R-:W-:Y:S01]  /*3d20*/  PLOP3.LUT P2, PT, PT, PT, PT, 0x80, 0x8 ;  /* 0x000000000008781c */ /* 0x000fe20003f4f070 */
[----:B------:R-:W-:Y:S02]  /*3d30*/  UIADD3 UR4, UPT, UPT, UR10, 0x1, URZ ;  /* 0x000000010a047890 */ /* 0x000fe4000fffe0ff */
[----:B------:R-:W-:Y:S02]  /*3d40*/  UIADD3 UR25, UPT, UPT, UR5, 0x40, URZ ;  /* 0x0000004005197890 */ /* 0x000fe4000fffe0ff */
[----:B------:R-:W-:Y:S01]  /*3d50*/  UISETP.NE.AND UP1, UPT, UR4, 0x8, UPT ;  /* 0x000000080400788c */ /* 0x000fe2000bf25270 */
[----:B------:R-:W-:Y:S01]  /*3d60*/  PLOP3.LUT P0, PT, PT, PT, UP0, 0x80, 0x8 ;  /* 0x000000000008781c */ /* 0x000fe20003f0f008 */
[----:B------:R-:W-:Y:S02]  /*3d70*/  UIADD3 UR22, UPT, UPT, UR22, 0x1, URZ ;  /* 0x0000000116167890 */ /* 0x000fe4000fffe0ff */
[----:B------:R-:W-:Y:S02]  /*3d80*/  USEL UR6, URZ, 0x1, UP1 ;  /* 0x00000001ff067887 */ /* 0x000fe40008800000 */
[----:B------:R-:W-:Y:S02]  /*3d90*/  USEL UR23, UR4, URZ, UP1 ;  /* 0x000000ff04177287 */ /* 0x000fe40008800000 */
[----:B------:R-:W-:Y:S02]  /*3da0*/  UIADD3 UR24, UPT, UPT, UR24, -0x1, URZ ;  /* 0xffffffff18187890 */ /* 0x000fe4000fffe0ff */
[----:B------:R-:W-:Y:S01]  /*3db0*/  @UP0 ULEA UR4, UR23, UR26, 0x3 ;  /* 0x0000001a17040291 */ /* 0x000fe2000f8e18ff */
[----:B------:R-:W-:Y:S01]  /*3dc0*/  LOP3.LUT R2, R2, UR6, RZ, 0x3c, !PT ;  /* 0x0000000602027c12 */ /* 0x000fe2000f8e3cff */
[----:B------:R-:W-:Y:S02]  /*3dd0*/  ULEA UR6, UR10, UR30, 0xa ;  /* 0x0000001e0a067291 */ /* 0x000fe4000f8e50ff */
[----:B------:R-:W-:Y:S01]  /*3de0*/  UISETP.NE.AND UP0, UPT, UR22, UR27, UPT ;  /* 0x0000001b1600728c */ /* 0x000fe2000bf05270 */
[----:B-1----:R-:W-:Y:S01]  /*3df0*/  @P0 SHF.L.U32 R0, R2, 0x1f, RZ ;  /* 0x0000001f02000819 */ /* 0x002fe200000006ff */
[----:B------:R-:W-:Y:S02]  /*3e00*/  UIADD3 UR20, UPT, UPT, UR6, 0x2, URZ ;  /* 0x0000000206147890 */ /* 0x000fe4000fffe0ff */
[----:B------:R-:W-:Y:S01]  /*3e10*/  UIADD3 UR16, UPT, UPT, UR6, 0x4, URZ ;  /* 0x0000000406107890 */ /* 0x000fe2000fffe0ff */
[----:B------:R2:W3:Y:S01]  /*3e20*/  @P0 SYNCS.PHASECHK.TRANS64.TRYWAIT P2, [UR4], R0 ;  /* 0x00000000ff0005a7 */ /* 0x0004e20008041104 */
[----:B------:R-:W-:Y:S02]  /*3e30*/  ULEA UR4, UR10, UR29, 0x9 ;  /* 0x0000001d0a047291 */ /* 0x000fe4000f8e48ff */
[----:B------:R-:W-:Y:S02]  /*3e40*/  UIADD3 UR12, UPT, UPT, UR6, 0x6, URZ ;  /* 0x00000006060c7890 */ /* 0x000fe4000fffe0ff */
[----:B------:R-:W-:Y:S02]  /*3e50*/  UIADD3 UR18, UPT, UPT, UR4, 0x2, URZ ;  /* 0x0000000204127890 */ /* 0x000fe4000fffe0ff */
[----:B------:R-:W-:Y:S02]  /*3e60*/  UIADD3 UR14, UPT, UPT, UR4, 0x4, URZ ;  /* 0x00000004040e7890 */ /* 0x000fe4000fffe0ff */
[----:B------:R-:W-:Y:S01]  /*3e70*/  UIADD3 UR8, UPT, UPT, UR4, 0x6, URZ ;  /* 0x0000000604087890 */ /* 0x000fe2000fffe0ff */
[----:B------:R-:W-:Y:S01]  /*3e80*/  UMOV UR7, 0x40004040 ;  /* 0x4000404000077882 */ /* 0x000fe20000000000 */
[----:B------:R-:W-:Y:S01]  /*3e90*/  UMOV UR5, 0x40004040 ;  /* 0x4000404000057882 */ /* 0x000fe20000000000 */
[----:B------:R-:W-:Y:S01]  /*3ea0*/  UMOV UR21, 0x40004040 ;  /* 0x4000404000157882 */ /* 0x000fe20000000000 */
[----:B------:R2:W-:Y:S01]  /*3eb0*/  UTCQMMA.2CTA gdesc[UR4], gdesc[UR6], tmem[UR11], tmem[UR40], idesc[UR41], UP2 ;  /* 0x00ff2806040075ea */ /* 0x0005e2000920030b */
[----:B------:R-:W-:Y:S01]  /*3ec0*/  UPLOP3.LUT UP2, UPT, UPT, UPT, UPT, 0x80, 0x8 ;  /* 0x000000000008789c */ /* 0x000fe20003f4f070 */
[----:B------:R-:W-:Y:S01]  /*3ed0*/  UMOV UR19, 0x40004040 ;  /* 0x4000404000137882 */ /* 0x000fe20000000000 */
[----:B------:R-:W-:Y:S01]  /*3ee0*/  UMOV UR17, 0x40004040 ;  /* 0x4000404000117882 */ /* 0x000fe20000000000 */
[----:B------:R2:W-:Y:S01]  /*3ef0*/  UTCQMMA.2CTA gdesc[UR18], gdesc[UR20], tmem[UR11], tmem[UR38], idesc[UR39], UPT ;  /* 0x00ff2614120075ea */ /* 0x0005e2000ba0030b */
[----:B------:R-:W-:Y:S01]  /*3f00*/  UMOV UR15, 0x40004040 ;  /* 0x40004040000f7882 */ /* 0x000fe20000000000 */
[----:B------:R-:W-:Y:S01]  /*3f10*/  UMOV UR13, 0x40004040 ;  /* 0x40004040000d7882 */ /* 0x000fe20000000000 */
[----:B------:R-:W-:Y:S01]  /*3f20*/  UMOV UR9, 0x40004040 ;  /* 0x4000404000097882 */ /* 0x000fe20000000000 */
[----:B------:R2:W-:Y:S01]  /*3f30*/  UTCQMMA.2CTA gdesc[UR14], gdesc[UR16], tmem[UR11], tmem[UR36], idesc[UR37], UPT ;  /* 0x00ff24100e0075ea */ /* 0x0005e2000ba0030b */
[----:B------:R2:W-:Y:S01]  /*3f40*/  UTCQMMA.2CTA gdesc[UR8], gdesc[UR12], tmem[UR11], tmem[UR34], idesc[UR35], UPT ;  /* 0x00ff220c080075ea */ /* 0x0005e2000ba0030b */
[----:B------:R2:W-:Y:S01]  /*3f50*/  UTCBAR.2CTA.MULTICAST [UR25], URZ, UR28 ;  /* 0x000000ff190073e9 */ /* 0x0005e2000820081c */
[----:B------:R-:W-:Y:S01]  /*3f60*/  UMOV UR10, UR23 ;  /* 0x00000017000a7c82 */ /* 0x000fe20008000000 */
[----:B------:R-:W-:Y:S05]  /*3f70*/  BRA.U UP0, `(.L_x_77) ;  /* 0xfffffffd00507547 */ /* 0x000fea000b83ffff */
.L_x_74:
[----:B--2---:R-:W-:Y:S01]  /*3f80*/  UIADD3 UR4, UPT, UPT, UR31, 0xf0, URZ ;  /* 0x000000f01f047890 */ /* 0x004fe2000fffe0ff */
[----:B------:R-:W-:-:S08]  /*3f90*/  UMOV UR22, UR27 ;  /* 0x0000001b00167c82 */ /* 0x000fd00008000000 */
[----:B------:R2:W-:Y:S01]  /*3fa0*/  UTCBAR.2CTA.MULTICAST [UR4], URZ, UR42 ;  /* 0x000000ff040073e9 */ /* 0x0005e2000820082a */
[----:B------:R-:W-:Y:S02]  /*3fb0*/  NOP ;  /* 0x0000000000007918 */ /* 0x000fe40000000000 */
.L_x_72:
[----:B--2---:R-:W-:Y:S01]  /*3fc0*/  UIADD3 UR4, UPT, UPT, UR32, 0x1, URZ ;  /* 0x0000000120047890 */ /* 0x004fe2000fffe0ff */
[----:B------:R-:W-:-:S03]  /*3fd0*/  ISETP.NE.AND P0, PT, R8, 0x2, PT ;  /* 0x000000020800780c */ /* 0x000fc60003f05270 */
[----:B------:R-:W-:Y:S01]  /*3fe0*/  UISETP.NE.AND UP0, UPT, UR4, 0x4, UPT ;  /* 0x000000040400788c */ /* 0x000fe2000bf05270 */
[----:B-1----:R-:W-:Y:S02]  /*3ff0*/  SEL R0, RZ, 0x1, P0 ;  /* 0x00000001ff007807 */ /* 0x002fe40000000000 */
[----:B------:R-:W-:Y:S01]  /*4000*/  SEL R8, R8, RZ, P0 ;  /* 0x000000ff08087207 */ /* 0x000fe20000000000 */
[----:B------:R-:W-:Y:S01]  /*4010*/  USEL UR5, URZ, 0x1, UP0 ;  /* 0x00000001ff057887 */ /* 0x000fe20008000000 */
[----:B------:R-:W-:Y:S01]  /*4020*/  LOP3.LUT R3, R3, R0, RZ, 0x3c, !PT ;  /* 0x0000000003037212 */ /* 0x000fe200078e3cff */
[----:B------:R-:W-:-:S04]  /*4030*/  USEL UR32, UR4, URZ, UP0 ;  /* 0x000000ff04207287 */ /* 0x000fc80008000000 */
[----:B------:R-:W-:Y:S01]  /*4040*/  LOP3.LUT R9, R9, UR5, RZ, 0x3c, !PT ;  /* 0x0000000509097c12 */ /* 0x000fe2000f8e3cff */
[----:B------:R-:W-:Y:S07]  /*4050*/  @P1 BRA `(.L_x_78) ;  /* 0xfffffff800881947 */ /* 0x000fee000383ffff */
[----:B------:R-:W1:Y:S01]  /*4060*/  S2UR UR8, SR_CgaCtaId ;  /* 0x00000000000879c3 */ /* 0x000e620000008800 */
[----:B------:R-:W-:Y:S01]  /*4070*/  ELECT P0, URZ, PT ;  /* 0x0000000000ff782f */ /* 0x000fe20003800000 */
[----:B------:R-:W-:Y:S01]  /*4080*/  HFMA2 R0, -RZ, RZ, 0, 5.9604644775390625e-08 ;  /* 0x00000001ff007431 */ /* 0x000fe200000001ff */
[----:B------:R-:W-:-:S05]  /*4090*/  UMOV UR4, 0x40 ;  /* 0x0000004000047882 */ /* 0x000fca0000000000 */
[----:B------:R-:W-:Y:S01]  /*40a0*/  UVIRTCOUNT.DEALLOC.SMPOOL 0x80 ;  /* 0x000000800000784c */ /* 0x000fe20000000000 */
[----:B------:R-:W-:Y:S02]  /*40b0*/  UISETP.NE.AND UP1, UPT, UR47, URZ, UPT ;  /* 0x000000ff2f00728c */ /* 0x000fe4000bf25270 */
[----:B-1----:R-:W-:-:S09]  /*40c0*/  ULEA UR8, UR8, UR4, 0x18 ;  /* 0x0000000408087291 */ /* 0x002fd2000f8ec0ff */
[----:B------:R1:W-:Y:S01]  /*40d0*/  @P0 STS.U8 [UR8+0x1c], R0 ;  /* 0x00001c00ff000988 */ /* 0x0003e20008000008 */
[----:B------:R-:W-:Y:S05]  /*40e0*/  BRA.U UP1, `(.L_x_79) ;  /* 0x0000000101a07547 */ /* 0x000fea000b800000 */
[----:B------:R-:W-:Y:S01]  /*40f0*/  UIADD3 UR7, UPT, UPT, UR26, 0x110, URZ ;  /* 0x000001101a077890 */ /* 0x000fe2000fffe0ff */
[----:B------:R-:W-:-:S03]  /*4100*/  SHF.L.U32 R3, R9, 0x1f, RZ ;  /* 0x0000001f09037819 */ /* 0x000fc600000006ff */
[----:B------:R-:W-:-:S09]  /*4110*/  ULEA UR4, UR32, UR7, 0x3 ;  /* 0x0000000720047291 */ /* 0x000fd2000f8e18ff */
[----:B------:R-:W2:Y:S02]  /*4120*/  SYNCS.PHASECHK.TRANS64.TRYWAIT P0, [UR4], R3 ;  /* 0x00000003ff0075a7 */ /* 0x000ea40008001104 */
[----:B--2---:R-:W-:Y:S05]  /*4130*/  @!P0 BRA `(.L_x_80) ;  /* 0x0000006800248947 */ /* 0x004fea0003800000 */
.L_x_178:
        /* <DEDUP_REMOVED lines=9> */
.L_x_180:
        /* <DEDUP_REMOVED lines=9> */
.L_x_182:
[----:B------:R-:W-:-:S04]  /*4260*/  UIADD3 UR4, UPT, UPT, UR4, 0x1, URZ ;  /* 0x0000000104047890 */ /* 0x000fc8000fffe0ff */
[----:B------:R-:W-:-:S04]  /*4270*/  UISETP.NE.AND UP0, UPT, UR4, 0x4, UPT ;  /* 0x000000040400788c */ /* 0x000fc8000bf05270 */
[----:B------:R-:W-:Y:S02]  /*4280*/  USEL UR5, URZ, 0x1, UP0 ;  /* 0x00000001ff057887 */ /* 0x000fe40008000000 */
[----:B------:R-:W-:-:S04]  /*4290*/  USEL UR4, UR4, URZ, UP0 ;  /* 0x000000ff04047287 */ /* 0x000fc80008000000 */
[----:B------:R-:W-:Y:S01]  /*42a0*/  ULEA UR4, UR4, UR7, 0x3 ;  /* 0x0000000704047291 */ /* 0x000fe2000f8e18ff */
[----:B-1----:R-:W-:-:S04]  /*42b0*/  LOP3.LUT R3, R2, UR5, RZ, 0x3c, !PT ;  /* 0x0000000502037c12 */ /* 0x002fc8000f8e3cff */
[----:B------:R-:W-:Y:S01]  /*42c0*/  SHF.L.U32 R3, R3, 0x1f, RZ ;  /* 0x0000001f03037819 */ /* 0x000fe200000006ff */
[----:B------:R-:W-:-:S04]  /*42d0*/  IMAD.U32 R0, RZ, RZ, UR4 ;  /* 0x00000004ff007e24 */ /* 0x000fc8000f8e00ff */
[----:B------:R1:W2:Y:S03]  /*42e0*/  SYNCS.PHASECHK.TRANS64.TRYWAIT P0, [R0+URZ], R3 ;  /* 0x00000003000075a7 */ /* 0x0002a600080011ff */
[----:B--2---:R-:W-:Y:S05]  /*42f0*/  @!P0 NANOSLEEP.SYNCS 0x989680 ;  /* 0x009896800000895d */ /* 0x004fea0003900000 */
[----:B------:R-:W2:Y:S02]  /*4300*/  @!P0 SYNCS.PHASECHK.TRANS64 P0, [R0+URZ], R3 ;  /* 0x00000003000085a7 */ /* 0x000ea400080010ff */
[----:B--2---:R-:W-:Y:S05]  /*4310*/  @P0 BRA `(.L_x_83) ;  /* 0x0000000000200947 */ /* 0x004fea0003800000 */
.L_x_84:
[----:B--2---:R2:W4:Y:S02]  /*4320*/  SYNCS.PHASECHK.TRANS64.TRYWAIT P0, [R0+URZ], R3 ;  /* 0x00000003000075a7 */ /* 0x00452400080011ff */
[----:B----4-:R-:W-:Y:S05]  /*4330*/  @!P0 NANOSLEEP.SYNCS 0x989680 ;  /* 0x009896800000895d */ /* 0x010fea0003900000 */
[----:B------:R-:W4:Y:S02]  /*4340*/  @!P0 SYNCS.PHASECHK.TRANS64 P0, [R0+URZ], R3 ;  /* 0x00000003000085a7 */ /* 0x000f2400080010ff */
[----:B----4-:R-:W-:Y:S05]  /*4350*/  @!P0 BRA `(.L_x_84) ;  /* 0xfffffffc00f08947 */ /* 0x010fea000383ffff */
[----:B------:R-:W-:Y:S05]  /*4360*/  BRA `(.L_x_83) ;  /* 0x00000000000c7947 */ /* 0x000fea0003800000 */
.L_x_79:
[----:B------:R-:W-:-:S04]  /*4370*/  UIADD3 UR4, UPT, UPT, UR26, 0x150, URZ ;  /* 0x000001501a047890 */ /* 0x000fc8000fffe0ff */
[----:B------:R-:W-:-:S09]  /*4380*/  UPRMT UR4, UR46, 0x654, UR4 ;  /* 0x000006542e047896 */ /* 0x000fd20008000004 */
[----:B------:R-:W-:Y:S03]  /*4390*/  SYNCS.ARRIVE.TRANS64.RED.A1T0 RZ, [UR4], RZ ;  /* 0x000000ffffff79a7 */ /* 0x000fe60008100404 */
.L_x_83:
[----:B-12---:R-:W-:Y:S01]  /*43a0*/  SHF.L.U32 R3, RZ, 0x1f, RZ ;  /* 0x0000001fff037819 */ /* 0x006fe200000006ff */
[----:B------:R-:W-:Y:S01]  /*43b0*/  UIADD3 UR4, UPT, UPT, UR26, 0x150, URZ ;  /* 0x000001501a047890 */ /* 0x000fe2000fffe0ff */
[----:B------:R-:W-:Y:S02]  /*43c0*/  PLOP3.LUT P0, PT, PT, PT, UP1, 0x80, 0x8 ;  /* 0x000000000008781c */ /* 0x000fe40003f0f018 */
[----:B------:R-:W1:Y:S02]  /*43d0*/  SYNCS.PHASECHK.TRANS64.TRYWAIT P1, [UR26+0x150], R3 ;  /* 0x00015003ff0075a7 */ /* 0x000e64000802111a */
[----:B-1----:R-:W-:Y:S09]  /*43e0*/  @!P1 BRA `(.L_x_85) ;  /* 0x0000006400c09947 */ /* 0x002ff20003800000 */
.L_x_184:
[----:B------:R-:W-:Y:S01]  /*43f0*/  @!UP1 UPRMT UR4, UR46, 0x654, UR4 ;  /* 0x000006542e049896 */ /* 0x000fe20008000004 */
[----:B------:R-:W-:Y:S01]  /*4400*/  UMOV UR5, 0xffff ;  /* 0x0000ffff00057882 */ /* 0x000fe20000000000 */
[----:B------:R-:W-:-:S07]  /*4410*/  UMOV UR6, 0x1 ;  /* 0x0000000100067882 */ /* 0x000fce0000000000 */
[----:B------:R-:W-:Y:S01]  /*4420*/  @!P0 SYNCS.ARRIVE.TRANS64.RED.A1T0 RZ, [UR4], RZ ;  /* 0x000000ffffff89a7 */ /* 0x000fe20008100404 */
[----:B------:R-:W-:Y:S01]  /*4430*/  NOP ;  /* 0x0000000000007918 */ /* 0x000fe20000000000 */
[----:B-1----:R-:W1:Y:S01]  /*4440*/  LDS R0, [UR8+0x14] ;  /* 0x00001408ff007984 */ /* 0x002e620008000800 */
[----:B------:R-:W-:-:S04]  /*4450*/  ULOP3.LUT UR4, UR44, 0xffff, URZ, 0xc0, !UPT ;  /* 0x0000ffff2c047892 */ /* 0x000fc8000f8ec0ff */
[----:B------:R-:W-:-:S04]  /*4460*/  USHF.R.U32.HI UR4, URZ, 0x5, UR4 ;  /* 0x00000005ff047899 */ /* 0x000fc80008011604 */
[----:B------:R-:W-:Y:S02]  /*4470*/  USHF.L.U32 UR5, UR5, UR4, URZ ;  /* 0x0000000405057299 */ /* 0x000fe400080006ff */
[----:B------:R-:W-:-:S04]  /*4480*/  USHF.L.U32 UR4, UR6, UR4, URZ ;  /* 0x0000000406047299 */ /* 0x000fc800080006ff */
[----:B-1----:R-:W-:-:S04]  /*4490*/  LOP3.LUT R0, R0, UR5, RZ, 0xc0, !PT ;  /* 0x0000000500007c12 */ /* 0x002fc8000f8ec0ff */
[----:B------:R-:W-:-:S13]  /*44a0*/  ISETP.NE.AND P0, PT, R0, UR5, PT ;  /* 0x0000000500007c0c */ /* 0x000fda000bf05270 */
[----:B------:R-:W-:Y:S05]  /*44b0*/  @P0 BRA `(.L_x_86) ;  /* 0x0000000000580947 */ /* 0x000fea0003800000 */
[----:B------:R-:W1:Y:S02]  /*44c0*/  LDS R0, [UR8+0x18] ;  /* 0x00001808ff007984 */ /* 0x000e640008000800 */
[----:B-1----:R-:W-:-:S04]  /*44d0*/  LOP3.LUT R0, R0, UR4, RZ, 0xc0, !PT ;  /* 0x0000000400007c12 */ /* 0x002fc8000f8ec0ff */
[----:B------:R-:W-:-:S13]  /*44e0*/  ISETP.NE.AND P0, PT, R0, UR4, PT ;  /* 0x0000000400007c0c */ /* 0x000fda000bf05270 */
[----:B------:R-:W-:Y:S05]  /*44f0*/  @P0 BRA `(.L_x_87) ;  /* 0x00000000003c0947 */ /* 0x000fea0003800000 */
[----:B------:R-:W1:Y:S01]  /*4500*/  S2R R2, SR_LANEID ;  /* 0x0000000000027919 */ /* 0x000e620000000000 */
[----:B------:R-:W-:Y:S01]  /*4510*/  ULOP3.LUT UR5, URZ, UR5, URZ, 0x33, !UPT ;  /* 0x00000005ff057292 */ /* 0x000fe2000f8e33ff */
[----:B------:R-:W-:Y:S01]  /*4520*/  LOP3.LUT R4, RZ, UR4, RZ, 0x33, !PT ;  /* 0x00000004ff047c12 */ /* 0x000fe2000f8e33ff */
[----:B------:R-:W-:Y:S02]  /*4530*/  VOTEU.ANY UR4, UPT, PT ;  /* 0x0000000000047886 */ /* 0x000fe400038e0100 */
[----:B------:R-:W-:Y:S01]  /*4540*/  UFLO.U32 UR4, UR4 ;  /* 0x00000004000472bd */ /* 0x000fe200080e0000 */
[----:B------:R-:W2:Y:S01]  /*4550*/  REDUX UR6, R4 ;  /* 0x00000000040673c4 */ /* 0x000ea20000000000 */
[----:B------:R-:W-:-:S06]  /*4560*/  IMAD.U32 R0, RZ, RZ, UR5 ;  /* 0x00000005ff007e24 */ /* 0x000fcc000f8e00ff */
[----:B------:R4:W-:Y:S01]  /*4570*/  UTCATOMSWS.AND URZ, UR5 ;  /* 0x0000000500ff79e3 */ /* 0x0009e20008000000 */
[----:B------:R-:W3:Y:S01]  /*4580*/  REDUX UR7, R0 ;  /* 0x00000000000773c4 */ /* 0x000ee20000000000 */
[----:B-1----:R-:W-:Y:S01]  /*4590*/  ISETP.EQ.U32.AND P0, PT, R2, UR4, PT ;  /* 0x0000000402007c0c */ /* 0x002fe2000bf02070 */
[----:B--2---:R-:W-:Y:S01]  /*45a0*/  IMAD.U32 R2, RZ, RZ, UR6 ;  /* 0x00000006ff027e24 */ /* 0x004fe2000f8e00ff */
[----:B---3--:R-:W-:-:S11]  /*45b0*/  MOV R3, UR7 ;  /* 0x0000000700037c02 */ /* 0x008fd60008000f00 */
[----:B------:R4:W-:Y:S04]  /*45c0*/  @P0 ATOMS.AND RZ, [UR8+0x14], R3 ;  /* 0x00001403ffff098c */ /* 0x0009e8000a800008 */
[----:B------:R4:W-:Y:S01]  /*45d0*/  @P0 ATOMS.AND RZ, [UR8+0x18], R2 ;  /* 0x00001802ffff098c */ /* 0x0009e2000a800008 */
[----:B------:R-:W-:Y:S05]  /*45e0*/  BRA `(.L_x_88) ;  /* 0x0000000000147947 */ /* 0x000fea0003800000 */
.L_x_87:
[----:B------:R-:W-:Y:S02]  /*45f0*/  MOV R2, 0x4610 ;  /* 0x0000461000027802 */ /* 0x000fe40000000f00 */
[----:B---3-5:R-:W-:Y:S05]  /*4600*/  CALL.REL.NOINC `($__internal_0_$__cuda_sm10x_tcgen05_guardrail_trap_col_being_dealloced_not_returned_by_alloc) ;  /* 0x00000068009c7944 */ /* 0x028fea0003c00000 */
[----:B------:R-:W-:Y:S05]  /*4610*/  BRA `(.L_x_88) ;  /* 0x0000000000087947 */ /* 0x000fea0003800000 */
.L_x_86:
[----:B------:R-:W-:Y:S02]  /*4620*/  MOV R2, 0x4640 ;  /* 0x0000464000027802 */ /* 0x000fe40000000f00 */
[----:B---3-5:R-:W-:Y:S05]  /*4630*/  CALL.REL.NOINC `($__internal_2_$__cuda_sm10x_tcgen05_guardrail_trap_unallocated_columns_being_dealloced) ;  /* 0x0000006800a87944 */ /* 0x028fea0003c00000 */
.L_x_88:
[----:B------:R-:W-:Y:S01]  /*4640*/  NOP ;  /* 0x0000000000007918 */ /* 0x000fe20000000000 */
[----:B----4-:R-:W-:Y:S05]  /*4650*/  EXIT ;  /* 0x000000000000794d */ /* 0x010fea0003800000 */
.L_x_59:
[----:B------:R-:W-:-:S09]  /*4660*/  UISETP.NE.OR UP0, UPT, UR20, 0x3, !UP4 ;  /* 0x000000031400788c */ /* 0x000fd2000e705670 */
[----:B------:R-:W-:Y:S05]  /*4670*/  BRA.U UP0, `(.L_x_89) ;  /* 0x0000001100e87547 */ /* 0x000fea000b800000 */
[----:B------:R-:W2:Y:S01]  /*4680*/  LDCU.64 UR4, c[0x0][0x888] ;  /* 0x00011100ff0477ac */ /* 0x000ea20008000a00 */
[----:B------:R-:W3:Y:S01]  /*4690*/  LDC.64 R12, c[0x0][0x348] ;  /* 0x0000d200ff0c7b82 */ /* 0x000ee20000000a00 */
[----:B------:R-:W-:Y:S02]  /*46a0*/  HFMA2 R9, -RZ, RZ, 0, 0 ;  /* 0x00000000ff097431 */ /* 0x000fe400000001ff */
[----:B------:R-:W-:Y:S01]  /*46b0*/  IMAD.MOV.U32 R11, RZ, RZ, 0x1 ;  /* 0x00000001ff0b7424 */ /* 0x000fe200078e00ff */
[----:B------:R-:W4:Y:S01]  /*46c0*/  LDCU UR38, c[0x0][0x370] ;  /* 0x00006e00ff2677ac */ /* 0x000f220008000800 */
[----:B------:R-:W-:Y:S01]  /*46d0*/  IMAD.MOV.U32 R10, RZ, RZ, RZ ;  /* 0x000000ffff0a7224 */ /* 0x000fe200078e00ff */
[----:B------:R-:W-:Y:S01]  /*46e0*/  MOV R3, 0x1000 ;  /* 0x0000100000037802 */ /* 0x000fe20000000f00 */
[----:B------:R-:W4:Y:S01]  /*46f0*/  LDCU.128 UR48, c[0x0][0xb10] ;  /* 0x00016200ff3077ac */ /* 0x000f220008000c00 */
[----:B------:R-:W1:Y:S01]  /*4700*/  LDCU UR37, c[0x0][0x374] ;  /* 0x00006e80ff2577ac */ /* 0x000e620008000800 */
[----:B------:R-:W1:Y:S01]  /*4710*/  LDCU.64 UR30, c[0x0][0x890] ;  /* 0x00011200ff1e77ac */ /* 0x000e620008000a00 */
[----:B--2---:R-:W-:Y:S01]  /*4720*/  UISETP.NE.U32.AND UP0, UPT, UR4, URZ, UPT ;  /* 0x000000ff0400728c */ /* 0x004fe2000bf05070 */
[----:B------:R-:W2:Y:S01]  /*4730*/  LDCU UR15, c[0x0][0xb0c] ;  /* 0x00016180ff0f77ac */ /* 0x000ea20008000800 */
[----:B------:R-:W3:Y:S01]  /*4740*/  LDCU UR57, c[0x0][0xb20] ;  /* 0x00016400ff3977ac */ /* 0x000ee20008000800 */
[----:B------:R-:W3:Y:S01]  /*4750*/  LDCU UR4, c[0x0][0xb30] ;  /* 0x00016600ff0477ac */ /* 0x000ee20008000800 */
[----:B------:R-:W-:Y:S01]  /*4760*/  UMOV UR21, 0x400 ;  /* 0x0000040000157882 */ /* 0x000fe20000000000 */
[----:B----4-:R-:W-:-:S02]  /*4770*/  UIMAD.WIDE.U32 UR54, UR38, UR48, URZ ;  /* 0x00000030263672a5 */ /* 0x010fc4000f8e00ff */
[----:B-1----:R-:W-:Y:S02]  /*4780*/  UIMAD.WIDE.U32 UR6, UR37, UR51, URZ ;  /* 0x00000033250672a5 */ /* 0x002fe4000f8e00ff */
[----:B------:R-:W-:Y:S02]  /*4790*/  ULEA UR21, UR58, UR21, 0x18 ;  /* 0x000000153a157291 */ /* 0x000fe4000f8ec0ff */
[----:B------:R-:W-:Y:S02]  /*47a0*/  UISETP.NE.AND.EX UP6, UPT, UR5, URZ, UPT, UP0 ;  /* 0x000000ff0500728c */ /* 0x000fe4000bfc5300 */
[----:B------:R-:W-:Y:S02]  /*47b0*/  UISETP.NE.AND UP0, UPT, UR45, 0x1, UPT ;  /* 0x000000012d00788c */ /* 0x000fe4000bf05270 */
[----:B------:R-:W-:Y:S02]  /*47c0*/  UISETP.NE.U32.AND UP0, UPT, UR30, URZ, UPT ;  /* 0x000000ff1e00728c */ /* 0x000fe4000bf05070 */
[----:B------:R-:W-:-:S02]  /*47d0*/  UIADD3 UR39, UPT, UPT, UR21, 0x98, URZ ;  /* 0x0000009815277890 */ /* 0x000fc4000fffe0ff */
[----:B------:R-:W-:Y:S02]  /*47e0*/  UIADD3 UR41, UPT, UPT, UR21, 0x80, URZ ;  /* 0x0000008015297890 */ /* 0x000fe4000fffe0ff */
[----:B------:R-:W-:Y:S02]  /*47f0*/  UIADD3 UR33, UPT, UPT, UR21, 0x88, URZ ;  /* 0x0000008815217890 */ /* 0x000fe4000fffe0ff */
[----:B------:R-:W-:Y:S01]  /*4800*/  UIADD3 UR25, UPT, UPT, UR21, 0x90, URZ ;  /* 0x0000009015197890 */ /* 0x000fe2000fffe0ff */
[----:B------:R-:W-:Y:S01]  /*4810*/  UMOV UR54, UR55 ;  /* 0x0000003700367c82 */ /* 0x000fe20008000000 */
[----:B------:R-:W-:Y:S01]  /*4820*/  UMOV UR53, UR7 ;  /* 0x0000000700357c82 */ /* 0x000fe20008000000 */
[----:B------:R-:W-:Y:S02]  /*4830*/  UISETP.GE.AND UP2, UPT, UR45, 0x1, UPT ;  /* 0x000000012d00788c */ /* 0x000fe4000bf46270 */
[----:B------:R-:W-:Y:S02]  /*4840*/  UISETP.NE.AND.EX UP5, UPT, UR31, URZ, UPT, UP0 ;  /* 0x000000ff1f00728c */ /* 0x000fe4000bfa5300 */
[----:B------:R-:W-:Y:S01]  /*4850*/  UPLOP3.LUT UP3, UPT, UPT, UPT, UPT, 0x40, 0x4 ;  /* 0x000000000004789c */ /* 0x000fe20003f6e870 */
[----:B------:R-:W1:Y:S01]  /*4860*/  LDCU.64 UR22, c[0x0][0xb28] ;  /* 0x00016500ff1677ac */ /* 0x000e620008000a00 */
[----:B--2---:R-:W-:-:S02]  /*4870*/  UISETP.NE.AND UP2, UPT, UR15, 0x1, UPT ;  /* 0x000000010f00788c */ /* 0x004fc4000bf45270 */
[----:B------:R-:W-:Y:S02]  /*4880*/  UPRMT UR39, UR58, 0x654, UR39 ;  /* 0x000006543a277896 */ /* 0x000fe40008000027 */
[----:B------:R-:W-:Y:S02]  /*4890*/  UPRMT UR52, UR58, 0x654, UR41 ;  /* 0x000006543a347896 */ /* 0x000fe40008000029 */
[----:B------:R-:W-:Y:S02]  /*48a0*/  UPRMT UR47, UR58, 0x654, UR33 ;  /* 0x000006543a2f7896 */ /* 0x000fe40008000021 */
[----:B------:R-:W-:Y:S02]  /*48b0*/  UPRMT UR46, UR58, 0x654, UR25 ;  /* 0x000006543a2e7896 */ /* 0x000fe40008000019 */
[----:B------:R-:W-:Y:S02]  /*48c0*/  USHF.R.U32.HI UR54, URZ, UR49, UR54 ;  /* 0x00000031ff367299 */ /* 0x000fe40008011636 */
[----:B---3--:R-:W-:-:S02]  /*48d0*/  USHF.R.U32.HI UR53, URZ, UR57, UR53 ;  /* 0x00000039ff357299 */ /* 0x008fc40008011635 */
[----:B------:R-:W-:Y:S02]  /*48e0*/  UISETP.NE.AND UP0, UPT, UR50, 0x1, UPT ;  /* 0x000000013200788c */ /* 0x000fe4000bf05270 */
[----:B------:R-:W-:-:S11]  /*48f0*/  UISETP.NE.AND UP4, UPT, UR4, 0x1, UPT ;  /* 0x000000010400788c */ /* 0x000fd6000bf85270 */
.L_x_100:
[C---:B------:R-:W-:Y:S02]  /*4900*/  LEA R8, R10.reuse, UR21, 0x3 ;  /* 0x000000150a087c11 */ /* 0x040fe4000f8e18ff */
[----:B------:R-:W-:Y:S02]  /*4910*/  SHF.L.U32 R5, R9, 0x1f, RZ ;  /* 0x0000001f09057819 */ /* 0x000fe400000006ff */
[----:B------:R-:W-:Y:S02]  /*4920*/  LEA R6, R10, UR21, 0x4 ;  /* 0x000000150a067c11 */ /* 0x000fe4000f8e20ff */
[----:B--2---:R-:W2:Y:S02]  /*4930*/  SYNCS.PHASECHK.TRANS64.TRYWAIT P0, [R8+URZ+0xd0], R5 ;  /* 0x0000d005080075a7 */ /* 0x004ea400080011ff */
[----:B--2---:R-:W-:Y:S05]  /*4940*/  @!P0 BRA `(.L_x_90) ;  /* 0x0000006000808947 */ /* 0x004fea0003800000 */
.L_x_185:
[----:B--2---:R-:W2:Y:S01]  /*4950*/  LDS.128 R4, [R6+0x160] ;  /* 0x0001600006047984 */ /* 0x004ea20000000c00 */
[----:B------:R-:W-:Y:S01]  /*4960*/  UISETP.GE.AND UP0, UPT, UR45, 0x1, UPT ;  /* 0x000000012d00788c */ /* 0x000fe2000bf06270 */
[----:B------:R-:W-:Y:S01]  /*4970*/  @!PT LDS RZ, [RZ] ;  /* 0x00000000fffff984 */ /* 0x000fe20000000800 */
[----:B------:R-:W-:Y:S01]  /*4980*/  @!PT LDS RZ, [RZ] ;  /* 0x00000000fffff984 */ /* 0x000fe20000000800 */
[----:B------:R-:W-:Y:S01]  /*4990*/  @!PT LDS RZ, [RZ] ;  /* 0x00000000fffff984 */ /* 0x000fe20000000800 */
[----:B------:R-:W-:Y:S01]  /*49a0*/  @!PT LDS RZ, [RZ] ;  /* 0x00000000fffff984 */ /* 0x000fe20000000800 */
[----:B------:R3:W-:Y:S06]  /*49b0*/  MEMBAR.ALL.CTA ;  /* 0x0000000000007992 */ /* 0x0007ec0000008000 */
[----:B---3--:R-:W3:Y:S01]  /*49c0*/  FENCE.VIEW.ASYNC.S ;  /* 0x00000000000073c6 */ /* 0x008ee20000000000 */
[----:B--2---:R-:W-:Y:S11]  /*49d0*/  LOP3.LUT P0, RZ, R6, 0x1, RZ, 0xc0, !PT ;  /* 0x0000000106ff7812 */ /* 0x004ff6000780c0ff */
[----:B------:R-:W-:Y:S02]  /*49e0*/  @!UPT UIADD3 URZ, UPT, UPT, URZ, URZ, URZ ;  /* 0x000000fffffff290 */ /* 0x000fe4000fffe0ff */
[----:B---3--:R-:W-:Y:S01]  /*49f0*/  VOTEU.ANY UP2, P0 ;  /* 0x0000000000ff7886 */ /* 0x008fe20000040100 */
[----:B------:R-:W-:Y:S11]  /*4a00*/  PLOP3.LUT P0, PT, PT, PT, UP2, 0x80, 0x8 ;  /* 0x000000000008781c */ /* 0x000ff60003f0f028 */
[----:B------:R-:W-:Y:S02]  /*4a10*/  @!UPT UIADD3 URZ, UPT, UPT, URZ, URZ, URZ ;  /* 0x000000fffffff290 */ /* 0x000fe4000fffe0ff */
[----:B------:R-:W-:Y:S02]  /*4a20*/  @P0 SHF.R.U32.HI R0, RZ, 0x10, R5 ;  /* 0x00000010ff000819 */ /* 0x000fe40000011605 */
[----:B------:R-:W-:Y:S02]  /*4a30*/  @P0 MOV R2, R4 ;  /* 0x0000000400020202 */ /* 0x000fe40000000f00 */
[----:B------:R-:W-:Y:S01]  /*4a40*/  @P0 R2UR UR4, R0 ;  /* 0x00000000000402ca */ /* 0x000fe200000e0000 */
[----:B------:R-:W-:Y:S01]  /*4a50*/  VIADD R0, R8, 0xe0 ;  /* 0x000000e008007836 */ /* 0x000fe20000000000 */
[----:B------:R-:W-:Y:S02]  /*4a60*/  @P0 LOP3.LUT R4, R5, 0xffff, RZ, 0xc0, !PT ;  /* 0x0000ffff05040812 */ /* 0x000fe400078ec0ff */
[----:B------:R-:W-:Y:S02]  /*4a70*/  @P0 R2UR UR6, R2 ;  /* 0x00000000020602ca */ /* 0x000fe400000e0000 */
[----:B------:R-:W-:Y:S02]  /*4a80*/  PRMT R0, RZ, 0x654, R0 ;  /* 0x00000654ff007816 */ /* 0x000fe40000000000 */
[----:B------:R-:W-:Y:S02]  /*4a90*/  @P0 R2UR UR5, R4 ;  /* 0x00000000040502ca */ /* 0x000fe400000e0000 */
[----:B------:R2:W-:Y:S03]  /*4aa0*/  SYNCS.ARRIVE.TRANS64.RED.A1T0 RZ, [R0+URZ], RZ ;  /* 0x000000ff00ff79a7 */ /* 0x0005e600081004ff */
[----:B------:R-:W-:Y:S04]  /*4ab0*/  @UP2 UMOV UR29, UR4 ;  /* 0x00000004001d2c82 */ /* 0x000fe80008000000 */
[----:B------:R-:W-:Y:S04]  /*4ac0*/  @UP2 UMOV UR14, UR6 ;  /* 0x00000006000e2c82 */ /* 0x000fe80008000000 */
[----:B------:R-:W-:Y:S01]  /*4ad0*/  @UP2 UMOV UR13, UR5 ;  /* 0x00000005000d2c82 */ /* 0x000fe20008000000 */
[----:B------:R-:W-:Y:S05]  /*4ae0*/  BRA.U !UP0, `(.L_x_91) ;  /* 0x0000000108c07547 */ /* 0x000fea000b800000 */
[----:B------:R-:W-:Y:S02]  /*4af0*/  UIMAD.WIDE.U32 UR16, UR13, UR51, URZ ;  /* 0x000000330d1072a5 */ /* 0x000fe4000f8e00ff */
[----:B------:R-:W-:Y:S02]  /*4b00*/  UP2UR UR20, UPR, URZ, 0x4 ;  /* 0x00000004ff147883 */ /* 0x000fe40008000000 */
[----:B------:R-:W-:Y:S02]  /*4b10*/  UISETP.NE.AND UP2, UPT, UR50, 0x1, UPT ;  /* 0x000000013200788c */ /* 0x000fe4000bf45270 */
[----:B------:R-:W-:Y:S02]  /*4b20*/  UIMAD.WIDE.U32 UR18, UR14, UR48, URZ ;  /* 0x000000300e1272a5 */ /* 0x000fe4000f8e00ff */
[----:B------:R-:W-:Y:S02]  /*4b30*/  USEL UR4, UR37, UR53, !UP2 ;  /* 0x0000003525047287 */ /* 0x000fe4000d000000 */
[----:B------:R-:W-:Y:S02]  /*4b40*/  UISETP.NE.AND UP0, UPT, UR15, 0x1, UPT ;  /* 0x000000010f00788c */ /* 0x000fe4000bf05270 */
[----:B------:R-:W-:Y:S02]  /*4b50*/  UP2UR UR24, UPR, URZ, 0x2 ;  /* 0x00000002ff187883 */ /* 0x000fe40008000000 */
[----:B------:R-:W-:Y:S02]  /*4b60*/  UISETP.NE.AND UP1, UPT, UR45, 0x1, UPT ;  /* 0x000000012d00788c */ /* 0x000fe4000bf25270 */
[----:B-1----:R-:W-:Y:S02]  /*4b70*/  UIMAD.WIDE.U32 UR8, UR4, UR22, URZ ;  /* 0x00000016040872a5 */ /* 0x002fe4000f8e00ff */
[----:B------:R-:W-:Y:S01]  /*4b80*/  USEL UR7, UR38, UR54, !UP0 ;  /* 0x0000003626077287 */ /* 0x000fe2000c000000 */
[----:B------:R-:W-:Y:S02]  /*4b90*/  UMOV UR5, UR17 ;  /* 0x0000001100057c82 */ /* 0x000fe40008000000 */
[----:B------:R-:W-:Y:S02]  /*4ba0*/  USHF.R.U32.HI UR6, URZ, UR57, UR5 ;  /* 0x00000039ff067299 */ /* 0x000fe40008011605 */
[----:B------:R-:W-:Y:S02]  /*4bb0*/  UIMAD.WIDE.U32 UR10, UR7, UR22, URZ ;  /* 0x00000016070a72a5 */ /* 0x000fe4000f8e00ff */
[----:B------:R-:W-:Y:S02]  /*4bc0*/  USEL UR6, UR13, UR6, !UP2 ;  /* 0x000000060d067287 */ /* 0x000fe4000d000000 */
[----:B------:R-:W-:Y:S01]  /*4bd0*/  UISETP.NE.AND UP2, UPT, UR20, URZ, UPT ;  /* 0x000000ff1400728c */ /* 0x000fe2000bf45270 */
[----:B------:R-:W-:Y:S02]  /*4be0*/  UMOV UR5, UR19 ;  /* 0x0000001300057c82 */ /* 0x000fe40008000000 */
[----:B------:R-:W-:Y:S03]  /*4bf0*/  USHF.R.U32.HI UR12, URZ, UR49, UR5 ;  /* 0x00000031ff0c7299 */ /* 0x000fe60008011605 */
[----:B------:R-:W-:Y:S02]  /*4c00*/  UMOV UR5, UR9 ;  /* 0x0000000900057c82 */ /* 0x000fe40008000000 */
[----:B------:R-:W-:Y:S03]  /*4c10*/  @UP1 USHF.R.U32.HI UR4, URZ, UR23, UR5 ;  /* 0x00000017ff041299 */ /* 0x000fe60008011605 */
[----:B------:R-:W-:Y:S01]  /*4c20*/  UMOV UR5, UR11 ;  /* 0x0000000b00057c82 */ /* 0x000fe20008000000 */
[----:B------:R-:W-:Y:S02]  /*4c30*/  UIMAD UR4, UR45, UR4, URZ ;  /* 0x000000042d0472a4 */ /* 0x000fe4000f8e02ff */
[----:B------:R-:W-:Y:S02]  /*4c40*/  @UP1 USHF.R.U32.HI UR7, URZ, UR23, UR5 ;  /* 0x00000017ff071299 */ /* 0x000fe40008011605 */
[----:B------:R-:W-:Y:S02]  /*4c50*/  USEL UR5, UR14, UR12, !UP0 ;  /* 0x0000000c0e057287 */ /* 0x000fe4000c000000 */
[----:B------:R-:W-:Y:S02]  /*4c60*/  UIMAD.WIDE.U32 UR10, UR6, UR22, URZ ;  /* 0x00000016060a72a5 */ /* 0x000fe4000f8e00ff */
[----:B------:R-:W-:Y:S02]  /*4c70*/  UIMAD UR8, UR45, UR7, URZ ;  /* 0x000000072d0872a4 */ /* 0x000fe4000f8e02ff */
[----:B------:R-:W-:Y:S03]  /*4c80*/  UISETP.GE.AND UP0, UPT, UR6, UR4, UPT ;  /* 0x000000040600728c */ /* 0x000fe6000bf06270 */
[----:B------:R-:W-:Y:S01]  /*4c90*/  UMOV UR4, UR11 ;  /* 0x0000000b00047c82 */ /* 0x000fe20008000000 */
[----:B------:R-:W-:Y:S02]  /*4ca0*/  UISETP.GE.OR UP0, UPT, UR5, UR8, UP0 ;  /* 0x000000080500728c */ /* 0x000fe40008706670 */
[----:B------:R-:W-:Y:S02]  /*4cb0*/  USHF.R.U32.HI UR4, URZ, UR23, UR4 ;  /* 0x00000017ff047299 */ /* 0x000fe40008011604 */
[----:B------:R-:W-:Y:S02]  /*4cc0*/  UIMAD.WIDE.U32 UR8, UR5, UR22, URZ ;  /* 0x00000016050872a5 */ /* 0x000fe4000f8e00ff */
[----:B------:R-:W-:Y:S04]  /*4cd0*/  USEL UR10, UR6, UR4, !UP1 ;  /* 0x00000004060a7287 */ /* 0x000fe8000c800000 */
[----:B------:R-:W-:Y:S01]  /*4ce0*/  UIADD3 UR11, UPT, UPT, -UR10, URZ, URZ ;  /* 0x000000ff0a0b7290 */ /* 0x000fe2000fffe1ff */
[----:B------:R-:W-:Y:S02]  /*4cf0*/  @!UP0 UMOV UR4, UR9 ;  /* 0x0000000900048c82 */ /* 0x000fe40008000000 */
[----:B------:R-:W-:Y:S02]  /*4d00*/  @!UP0 USHF.R.U32.HI UR4, URZ, UR23, UR4 ;  /* 0x00000017ff048299 */ /* 0x000fe40008011604 */
[----:B------:R-:W-:Y:S02]  /*4d10*/  UIMAD UR8, UR45, UR11, UR6 ;  /* 0x0000000b2d0872a4 */ /* 0x000fe4000f8e0206 */
[----:B------:R-:W-:Y:S02]  /*4d20*/  @!UP0 USEL UR4, UR5, UR4, !UP1 ;  /* 0x0000000405048287 */ /* 0x000fe4000c800000 */
[----:B------:R-:W-:Y:S02]  /*4d30*/  UISETP.NE.AND UP1, UPT, UR24, URZ, UPT ;  /* 0x000000ff1800728c */ /* 0x000fe4000bf25270 */
[----:B------:R-:W-:Y:S02]  /*4d40*/  @!UP0 UIMAD UR7, UR7, UR8, UR4 ;  /* 0x00000008070782a4 */ /* 0x000fe4000f8e0204 */
[----:B------:R-:W-:Y:S02]  /*4d50*/  @!UP0 UIADD3 UR9, UPT, UPT, UR10, -UR4, URZ ;  /* 0x800000040a098290 */ /* 0x000fe4000fffe0ff */
[----:B------:R-:W-:Y:S02]  /*4d60*/  UIADD3 UR8, UPT, UPT, -UR6, URZ, URZ ;  /* 0x000000ff06087290 */ /* 0x000fe4000fffe1ff */
[----:B------:R-:W-:Y:S02]  /*4d70*/  UIADD3 UR4, UPT, UPT, -UR5, URZ, URZ ;  /* 0x000000ff05047290 */ /* 0x000fe4000fffe1ff */
[----:B------:R-:W-:Y:S03]  /*4d80*/  @!UP0 UIMAD UR6, UR9, UR45, UR5 ;  /* 0x0000002d090682a4 */ /* 0x000fe6000f8e0205 */
[----:B------:R-:W-:Y:S01]  /*4d90*/  @!UP0 UMOV UR5, UR7 ;  /* 0x0000000700058c82 */ /* 0x000fe20008000000 */
[----:B------:R-:W-:Y:S02]  /*4da0*/  UIMAD UR7, UR15, UR4, UR14 ;  /* 0x000000040f0772a4 */ /* 0x000fe4000f8e020e */
[----:B------:R-:W-:Y:S02]  /*4db0*/  UIMAD UR4, UR50, UR8, UR13 ;  /* 0x00000008320472a4 */ /* 0x000fe4000f8e020d */
[----:B------:R-:W-:Y:S02]  /*4dc0*/  UIMAD UR14, UR5, UR15, UR7 ;  /* 0x0000000f050e72a4 */ /* 0x000fe4000f8e0207 */
[----:B------:R-:W-:Y:S11]  /*4dd0*/  UIMAD UR13, UR6, UR50, UR4 ;  /* 0x00000032060d72a4 */ /* 0x000ff6000f8e0204 */
[----:B------:R-:W-:Y:S01]  /*4de0*/  @!UPT UIADD3 URZ, UPT, UPT, URZ, URZ, URZ ;  /* 0x000000fffffff290 */ /* 0x000fe2000fffe0ff */
.L_x_91:
[----:B------:R-:W3:Y:S01]  /*4df0*/  @!UP4 LDCU.128 UR8, c[0x0][0xb10] ;  /* 0x00016200ff08c7ac */ /* 0x000ee20008000c00 */
[----:B------:R-:W-:Y:S02]  /*4e00*/  ISETP.NE.U32.AND P0, PT, RZ, UR30, PT ;  /* 0x0000001eff007c0c */ /* 0x000fe4000bf05070 */
[----:B------:R-:W-:Y:S02]  /*4e10*/  SHF.L.U32 R4, R11, 0x1f, RZ ;  /* 0x0000001f0b047819 */ /* 0x000fe400000006ff */
[----:B------:R-:W-:Y:S01]  /*4e20*/  ISETP.NE.AND.EX P0, PT, RZ, UR31, PT, P0 ;  /* 0x0000001fff007c0c */ /* 0x000fe2000bf05300 */
[----:B------:R-:W4:Y:S01]  /*4e30*/  @!UP4 LDCU UR5, c[0x0][0xb0c] ;  /* 0x00016180ff05c7ac */ /* 0x000f220008000800 */
[----:B------:R-:W-:Y:S02]  /*4e40*/  USHF.L.U32 UR42, UR34, 0x8, URZ ;  /* 0x00000008222a7899 */ /* 0x000fe400080006ff */
[----:B------:R-:W-:Y:S02]  /*4e50*/  USHF.L.U32 UR43, UR32, 0x6, URZ ;  /* 0x00000006202b7899 */ /* 0x000fe400080006ff */
[----:B---3--:R-:W-:Y:S07]  /*4e60*/  UIMAD.WIDE.U32 UR6, UR14, UR8, URZ ;  /* 0x000000080e0672a5 */ /* 0x008fee000f8e00ff */
[----:B------:R-:W-:Y:S01]  /*4e70*/  @!UP4 UMOV UR4, UR7 ;  /* 0x000000070004cc82 */ /* 0x000fe20008000000 */
[----:B----4-:R-:W-:Y:S02]  /*4e80*/  @!UP4 UISETP.NE.AND UP0, UPT, UR5, 0x1, UPT ;  /* 0x000000010500c88c */ /* 0x010fe4000bf05270 */
[----:B------:R-:W-:Y:S02]  /*4e90*/  @!UP4 USHF.R.U32.HI UR4, URZ, UR9, UR4 ;  /* 0x00000009ff04c299 */ /* 0x000fe40008011604 */
[----:B------:R-:W-:Y:S02]  /*4ea0*/  UIMAD.WIDE.U32 UR6, UR13, UR11, URZ ;  /* 0x0000000b0d0672a5 */ /* 0x000fe4000f8e00ff */
[----:B------:R-:W-:Y:S02]  /*4eb0*/  @!UP4 USEL UR8, UR14, UR4, !UP0 ;  /* 0x000000040e08c287 */ /* 0x000fe4000c000000 */
[----:B------:R-:W-:Y:S03]  /*4ec0*/  @!UP4 UISETP.NE.AND UP0, UPT, UR10, 0x1, UPT ;  /* 0x000000010a00c88c */ /* 0x000fe6000bf05270 */
[----:B------:R-:W-:Y:S02]  /*4ed0*/  @!UP4 UMOV UR6, UR7 ;  /* 0x000000070006cc82 */ /* 0x000fe40008000000 */
[----:B------:R-:W3:Y:S02]  /*4ee0*/  @!UP4 LDCU UR4, c[0x0][0xb20] ;  /* 0x00016400ff04c7ac */ /* 0x000ee40008000800 */
[----:B---3--:R-:W-:Y:S04]  /*4ef0*/  @!UP4 USHF.R.U32.HI UR6, URZ, UR4, UR6 ;  /* 0x00000004ff06c299 */ /* 0x008fe80008011606 */
[----:B------:R-:W-:Y:S04]  /*4f00*/  @!UP4 USEL UR6, UR13, UR6, !UP0 ;  /* 0x000000060d06c287 */ /* 0x000fe8000c000000 */
[----:B------:R-:W-:Y:S02]  /*4f10*/  @!UP4 UIADD3 UR4, UPT, UPT, -UR8, UR6, URZ ;  /* 0x000000060804c290 */ /* 0x000fe4000fffe1ff */
[----:B------:R-:W-:Y:S02]  /*4f20*/  @!UP4 UIADD3 UR6, UPT, UPT, UR8, -UR6, URZ ;  /* 0x800000060806c290 */ /* 0x000fe4000fffe0ff */
[----:B------:R-:W-:Y:S02]  /*4f30*/  @!UP4 UIMAD UR14, UR4, UR5, UR14 ;  /* 0x00000005040ec2a4 */ /* 0x000fe4000f8e020e */
[----:B------:R-:W-:Y:S01]  /*4f40*/  @!UP4 UIMAD UR13, UR6, UR10, UR13 ;  /* 0x0000000a060dc2a4 */ /* 0x000fe2000f8e020d */
[----:B------:R-:W-:Y:S11]  /*4f50*/  BRA.U UP3, `(.L_x_92) ;  /* 0x0000000103107547 */ /* 0x000ff6000b800000 */
[----:B--2---:R-:W-:Y:S04]  /*4f60*/  MOV R0, UR56 ;  /* 0x0000003800007c02 */ /* 0x004fe80008000f00 */
[----:B------:R-:W-:Y:S04]  /*4f70*/  SHF.L.U32 R5, R0, 0x1f, RZ ;  /* 0x0000001f00057819 */ /* 0x000fe800000006ff */
[----:B------:R-:W2:Y:S02]  /*4f80*/  SYNCS.PHASECHK.TRANS64.TRYWAIT P1, [UR21+0xc8], R5 ;  /* 0x0000c805ff0075a7 */ /* 0x000ea40008021115 */
[----:B--2---:R-:W-:Y:S05]  /*4f90*/  @!P1 BRA `(.L_x_93) ;  /* 0x0000005c00009947 */ /* 0x004fea0003800000 */
.L_x_92:
[----:B------:R-:W-:Y:S05]  /*4fa0*/  BRA.U !UP5, `(.L_x_94) ;  /* 0x000000010d387547 */ /* 0x000fea000b800000 */
[----:B------:R-:W-:Y:S01]  /*4fb0*/  UPLOP3.LUT UP1, UPT, UPT, UPT, UP6, 0x80, 0x8 ;  /* 0x000000000008789c */ /* 0x000fe20003f2f060 */
[----:B--2---:R-:W-:Y:S01]  /*4fc0*/  HFMA2 R0, -RZ, RZ, 0, 5.9604644775390625e-08 ;  /* 0x00000001ff007431 */ /* 0x004fe200000001ff */
[----:B------:R-:W2:Y:S01]  /*4fd0*/  LDCU.64 UR8, c[0x0][0x358] ;  /* 0x00006b00ff0877ac */ /* 0x000ea20008000a00 */
[----:B------:R-:W-:Y:S03]  /*4fe0*/  IMAD.MOV.U32 R86, RZ, RZ, 0x1 ;  /* 0x00000001ff567424 */ /* 0x000fe600078e00ff */
[----:B------:R-:W-:Y:S05]  /*4ff0*/  PLOP3.LUT P1, PT, PT, PT, UP1, 0x80, 0x8 ;  /* 0x000000000008781c */ /* 0x000fea0003f2f018 */
[----:B------:R-:W3:Y:S01]  /*5000*/  @UP1 LDCU.64 UR4, c[0x0][0x888] ;  /* 0x00011100ff0417ac */ /* 0x000ee20008000a00 */
[----:B------:R-:W-:Y:S07]  /*5010*/  @UP1 UIMAD UR6, UR36, UR30, URZ ;  /* 0x0000001e240612a4 */ /* 0x000fee000f8e02ff */
[----:B------:R-:W-:Y:S01]  /*5020*/  @!P1 PRMT R86, R0, 0x7610, R86 ;  /* 0x0000761000569816 */ /* 0x000fe20000000056 */
[----:B---3--:R-:W-:Y:S06]  /*5030*/  @UP1 UIMAD.WIDE UR4, UR6, 0x4, UR4 ;  /* 0x00000004060418a5 */ /* 0x008fec000f8e0204 */
[----:B------:R-:W-:Y:S01]  /*5040*/  IMAD.U32 R6, RZ, RZ, UR4 ;  /* 0x00000004ff067e24 */ /* 0x000fe2000f8e00ff */
[----:B------:R-:W-:Y:S04]  /*5050*/  MOV R7, UR5 ;  /* 0x0000000500077c02 */ /* 0x000fe80008000f00 */
[----:B------:R-:W3:Y:S01]  /*5060*/  @!UP1 LDCU UR4, c[0x0][0x880] ;  /* 0x00011000ff0497ac */ /* 0x000ee20008000800 */
[----:B--2--5:R4:W5:Y:S02]  /*5070*/  @P1 LDG.E R41, desc[UR8][R6.64] ;  /* 0x0000000806291981 */ /* 0x024964000c1e1900 */
[----:B---34-:R-:W-:Y:S07]  /*5080*/  @!P1 IMAD.U32 R41, RZ, RZ, UR4 ;  /* 0x00000004ff299e24 */ /* 0x018fee000f8e00ff */
.L_x_94:
[----:B-----5:R-:W-:Y:S01]  /*5090*/  @!P0 FSETP.EQ.AND P2, PT, R41, RZ, PT ;  /* 0x000000ff2900820b */ /* 0x020fe20003f42000 */
[----:B------:R-:W-:Y:S01]  /*50a0*/  @!UPT UIADD3 URZ, UPT, UPT, URZ, URZ, URZ ;  /* 0x000000fffffff290 */ /* 0x000fe2000fffe0ff */
[----:B------:R-:W-:Y:S11]  /*50b0*/  @!P0 BRA `(.L_x_95) ;  /* 0x0000000000148947 */ /* 0x000ff60003800000 */
[----:B------:R-:W-:Y:S02]  /*50c0*/  LOP3.LUT P0, RZ, R86, 0xff, RZ, 0xc0, !PT ;  /* 0x000000ff56ff7812 */ /* 0x000fe4000780c0ff */
[----:B------:R-:W-:Y:S04]  /*50d0*/  PLOP3.LUT P2, PT, PT, PT, UP1, 0x80, 0x8 ;  /* 0x000000000008781c */ /* 0x000fe80003f4f018 */
[----:B------:R-:W-:Y:S07]  /*50e0*/  PLOP3.LUT P2, PT, P2, PT, PT, 0x8, 0x80 ;  /* 0x000000000080781c */ /* 0x000fee000174e170 */
[----:B------:R-:W-:Y:S11]  /*50f0*/  @P0 FSETP.EQ.AND P2, PT, R41, RZ, PT ;  /* 0x000000ff2900020b */ /* 0x000ff60003f42000 */
[----:B------:R-:W-:Y:S02]  /*5100*/  @!UPT UIADD3 URZ, UPT, UPT, URZ, URZ, URZ ;  /* 0x000000fffffff290 */ /* 0x000fe4000fffe0ff */
.L_x_95:
[----:B------:R-:W3:Y:S01]  /*5110*/  SYNCS.PHASECHK.TRANS64.TRYWAIT P0, [UR21+0xa0], R4 ;  /* 0x0000a004ff0075a7 */ /* 0x000ee20008001115 */
[----:B------:R-:W-:Y:S04]  /*5120*/  ELECT P1, URZ, PT ;  /* 0x0000000000ff782f */ /* 0x000fe80003820000 */
[----:B------:R-:W-:Y:S01]  /*5130*/  PLOP3.LUT P1, PT, P2, P1, PT, 0xf2, 0x2f ;  /* 0x00000000002f781c */ /* 0x000fe20001723e72 */
[----:B------:R-:W-:Y:S01]  /*5140*/  @!UPT UIADD3 URZ, UPT, UPT, URZ, URZ, URZ ;  /* 0x000000fffffff290 */ /* 0x000fe2000fffe0ff */
[----:B---3--:R-:W-:Y:S11]  /*5150*/  @!P0 BRA `(.L_x_96) ;  /* 0x0000005800a88947 */ /* 0x008ff60003800000 */
.L_x_188:
[----:B------:R-:W-:Y:S01]  /*5160*/  @!P1 IADD3 R2, P0, PT, R12, 0x580, RZ ;  /* 0x000005800c029810 */ /* 0x000fe20007f1e0ff */
[----:B------:R-:W-:Y:S01]  /*5170*/  VOTEU.ALL UP0, P1 ;  /* 0x0000000000ff7886 */ /* 0x000fe20000800000 */
[----:B------:R-:W-:Y:S01]  /*5180*/  UMOV UR6, 0x0 ;  /* 0x0000000000067882 */ /* 0x000fe20000000000 */
[----:B------:R-:W-:Y:S01]  /*5190*/  UMOV UR7, 0x10000000 ;  /* 0x1000000000077882 */ /* 0x000fe20000000000 */
[----:B------:R-:W-:Y:S01]  /*51a0*/  @!P1 R2UR UR5, R2 ;  /* 0x00000000020592ca */ /* 0x000fe200000e0000 */
[----:B--2---:R-:W-:Y:S01]  /*51b0*/  @!P1 IMAD.X R0, RZ, RZ, R13, P0 ;  /* 0x000000ffff009224 */ /* 0x004fe200000e060d */
[----:B------:R-:W-:Y:S02]  /*51c0*/  @!UP0 UIADD3 UR40, UPT, UPT, UR21, 0x200, URZ ;  /* 0x0000020015288890 */ /* 0x000fe4000fffe0ff */
[----:B------:R-:W-:Y:S02]  /*51d0*/  @!UP0 UIADD3 UR10, UPT, UPT, UR42, 0x80, URZ ;  /* 0x000000802a0a8890 */ /* 0x000fe4000fffe0ff */
[----:B------:R-:W-:Y:S01]  /*51e0*/  @!P1 R2UR UR4, R0 ;  /* 0x00000000000492ca */ /* 0x000fe200000e0000 */
[----:B------:R-:W-:Y:S01]  /*51f0*/  @!UP0 UIADD3 UR8, UPT, UPT, UR21, 0xa00, URZ ;  /* 0x00000a0015088890 */ /* 0x000fe2000fffe0ff */
[----:B------:R-:W-:Y:S01]  /*5200*/  @!P1 IMAD.MOV.U32 R0, RZ, RZ, 0x1000 ;  /* 0x00001000ff009424 */ /* 0x000fe200078e00ff */
[----:B------:R-:W-:Y:S01]  /*5210*/  VOTEU.ALL UP0, P1 ;  /* 0x0000000000ff7886 */ /* 0x000fe20000800000 */
[----:B------:R-:W-:Y:S01]  /*5220*/  UMOV UR44, UR36 ;  /* 0x00000024002c7c82 */ /* 0x000fe20008000000 */
[----:B------:R-:W-:Y:S01]  /*5230*/  UMOV UR9, UR41 ;  /* 0x0000002900097c82 */ /* 0x000fe20008000000 */
[----:B------:R-:W-:Y:S01]  /*5240*/  UMOV UR11, UR43 ;  /* 0x0000002b000b7c82 */ /* 0x000fe20008000000 */
[----:B------:R-:W-:Y:S01]  /*5250*/  IMAD.U32 R6, RZ, RZ, UR5 ;  /* 0x00000005ff067e24 */ /* 0x000fe2000f8e00ff */
[----:B------:R-:W-:Y:S05]  /*5260*/  UMOV UR12, UR36 ;  /* 0x00000024000c7c82 */ /* 0x000fea0008000000 */
[----:B------:R-:W-:Y:S01]  /*5270*/  IMAD.U32 R7, RZ, RZ, UR4 ;  /* 0x00000004ff077e24 */ /* 0x000fe2000f8e00ff */
[----:B------:R-:W-:Y:S04]  /*5280*/  @!P1 R2UR UR4, R6 ;  /* 0x00000000060492ca */ /* 0x000fe800000e0000 */
[----:B------:R-:W-:Y:S11]  /*5290*/  @!P1 R2UR UR5, R7 ;  /* 0x00000000070592ca */ /* 0x000ff600000e0000 */
[----:B------:R-:W-:Y:S02]  /*52a0*/  @!UPT UIADD3 URZ, UPT, UPT, URZ, URZ, URZ ;  /* 0x000000fffffff290 */ /* 0x000fe4000fffe0ff */
[----:B------:R2:W-:Y:S01]  /*52b0*/  @!UP0 UTMALDG.3D [UR40], [UR4], desc[UR6] ;  /* 0x00000628040085b4 */ /* 0x0005e20008011000 */
[----:B------:R-:W-:Y:S05]  /*52c0*/  VOTEU.ALL UP0, P1 ;  /* 0x0000000000ff7886 */ /* 0x000fea0000800000 */
[----:B------:R2:W-:Y:S01]  /*52d0*/  @!UP0 UTMALDG.3D [UR8], [UR4], desc[UR6] ;  /* 0x00000608040085b4 */ /* 0x0005e20008011000 */
[----:B------:R2:W-:Y:S01]  /*52e0*/  @!P1 SYNCS.ARRIVE.TRANS64.RED.A0TR RZ, [UR21+0x80], R0 ;  /* 0x00008000ffff99a7 */ /* 0x0005e20008300415 */
[----:B------:R-:W-:Y:S01]  /*52f0*/  SYNCS.ARRIVE.TRANS64.RED.A1T0 RZ, [UR52], RZ ;  /* 0x000000ffffff79a7 */ /* 0x000fe20008100434 */
[----:B------:R-:W3:Y:S02]  /*5300*/  SYNCS.PHASECHK.TRANS64.TRYWAIT P0, [UR21+0xa8], R4 ;  /* 0x0000a804ff0075a7 */ /* 0x000ee40008001115 */
[----:B--23--:R-:W-:Y:S05]  /*5310*/  @!P0 BRA `(.L_x_97) ;  /* 0x0000005800508947 */ /* 0x00cfea0003800000 */
.L_x_190:
[----:B------:R-:W-:Y:S01]  /*5320*/  @!P1 IADD3 R2, P0, PT, R12, 0x580, RZ ;  /* 0x000005800c029810 */ /* 0x000fe20007f1e0ff */
[----:B------:R-:W-:Y:S01]  /*5330*/  VOTEU.ALL UP0, P1 ;  /* 0x0000000000ff7886 */ /* 0x000fe20000800000 */
[----:B------:R-:W-:Y:S01]  /*5340*/  UMOV UR6, 0x0 ;  /* 0x0000000000067882 */ /* 0x000fe20000000000 */
[----:B------:R-:W-:Y:S01]  /*5350*/  UMOV UR7, 0x10000000 ;  /* 0x1000000000077882 */ /* 0x000fe20000000000 */
[----:B------:R-:W-:Y:S01]  /*5360*/  @!P1 R2UR UR5, R2 ;  /* 0x00000000020592ca */ /* 0x000fe200000e0000 */
[----:B------:R-:W-:Y:S01]  /*5370*/  @!P1 IMAD.X R0, RZ, RZ, R13, P0 ;  /* 0x000000ffff009224 */ /* 0x000fe200000e060d */
[----:B------:R-:W-:Y:S02]  /*5380*/  @!UP0 UIADD3 UR34, UPT, UPT, UR42, 0x20, URZ ;  /* 0x000000202a228890 */ /* 0x000fe4000fffe0ff */
[----:B------:R-:W-:Y:S02]  /*5390*/  @!UP0 UIADD3 UR32, UPT, UPT, UR21, 0x1200, URZ ;  /* 0x0000120015208890 */ /* 0x000fe4000fffe0ff */
[----:B------:R-:W-:Y:S01]  /*53a0*/  @!P1 R2UR UR4, R0 ;  /* 0x00000000000492ca */ /* 0x000fe200000e0000 */
[----:B------:R-:W-:Y:S01]  /*53b0*/  @!UP0 UIADD3 UR10, UPT, UPT, UR42, 0xa0, URZ ;  /* 0x000000a02a0a8890 */ /* 0x000fe2000fffe0ff */
[----:B------:R-:W-:Y:S01]  /*53c0*/  @!P1 IMAD.MOV.U32 R0, RZ, RZ, 0x1000 ;  /* 0x00001000ff009424 */ /* 0x000fe200078e00ff */
[----:B------:R-:W-:Y:S01]  /*53d0*/  @!UP0 UIADD3 UR8, UPT, UPT, UR21, 0x1a00, URZ ;  /* 0x00001a0015088890 */ /* 0x000fe2000fffe0ff */
[----:B------:R-:W-:Y:S01]  /*53e0*/  VOTEU.ALL UP0, P1 ;  /* 0x0000000000ff7886 */ /* 0x000fe20000800000 */
[----:B------:R-:W-:Y:S02]  /*53f0*/  UMOV UR35, UR43 ;  /* 0x0000002b00237c82 */ /* 0x000fe40008000000 */
[----:B------:R-:W-:Y:S01]  /*5400*/  IMAD.U32 R6, RZ, RZ, UR5 ;  /* 0x00000005ff067e24 */ /* 0x000fe2000f8e00ff */
[----:B------:R-:W-:Y:S01]  /*5410*/  UMOV UR9, UR33 ;  /* 0x0000002100097c82 */ /* 0x000fe20008000000 */
[----:B------:R-:W-:Y:S01]  /*5420*/  UMOV UR11, UR43 ;  /* 0x0000002b000b7c82 */ /* 0x000fe20008000000 */
[----:B------:R-:W-:Y:S03]  /*5430*/  UMOV UR12, UR36 ;  /* 0x00000024000c7c82 */ /* 0x000fe60008000000 */
        /* <DEDUP_REMOVED lines=9> */
[----:B------:R-:W4:Y:S02]  /*54d0*/  SYNCS.PHASECHK.TRANS64.TRYWAIT P0, [UR21+0xb0], R4 ;  /* 0x0000b004ff0075a7 */ /* 0x000f240008001115 */
[----:B---34-:R-:W-:Y:S05]  /*54e0*/  @!P0 BRA `(.L_x_98) ;  /* 0x0000005400f48947 */ /* 0x018fea0003800000 */
.L_x_192:
[----:B------:R-:W-:Y:S01]  /*54f0*/  @!P1 IADD3 R2, P0, PT, R12, 0x580, RZ ;  /* 0x000005800c029810 */ /* 0x000fe20007f1e0ff */
[----:B------:R-:W-:Y:S01]  /*5500*/  VOTEU.ALL UP0, P1 ;  /* 0x0000000000ff7886 */ /* 0x000fe20000800000 */
[----:B------:R-:W-:Y:S01]  /*5510*/  UMOV UR6, 0x0 ;  /* 0x0000000000067882 */ /* 0x000fe20000000000 */
[----:B------:R-:W-:Y:S01]  /*5520*/  UMOV UR7, 0x10000000 ;  /* 0x1000000000077882 */ /* 0x000fe20000000000 */
[----:B------:R-:W-:Y:S01]  /*5530*/  @!P1 R2UR UR5, R2 ;  /* 0x00000000020592ca */ /* 0x000fe200000e0000 */
[----:B------:R-:W-:Y:S01]  /*5540*/  @!P1 IMAD.X R0, RZ, RZ, R13, P0 ;  /* 0x000000ffff009224 */ /* 0x000fe200000e060d */
[----:B------:R-:W-:Y:S01]  /*5550*/  @!UP0 UIADD3 UR26, UPT, UPT, UR42, 0x40, URZ ;  /* 0x000000402a1a8890 */ /* 0x000fe2000fffe0ff */
[----:B------:R-:W-:Y:S01]  /*5560*/  VIADD R10, R10, 0x1 ;  /* 0x000000010a0a7836 */ /* 0x000fe20000000000 */
        /* <DEDUP_REMOVED lines=10> */
[----:B------:R-:W-:Y:S01]  /*5610*/  UMOV UR11, UR43 ;  /* 0x0000002b000b7c82 */ /* 0x000fe20008000000 */
[----:B------:R-:W-:Y:S02]  /*5620*/  UMOV UR12, UR36 ;  /* 0x00000024000c7c82 */ /* 0x000fe40008000000 */
        /* <DEDUP_REMOVED lines=11> */
.L_x_194:
[----:B------:R-:W-:Y:S01]  /*56e0*/  UIADD3 UR32, UPT, UPT, UR14, UR59, URZ ;  /* 0x0000003b0e207290 */ /* 0x000fe2000fffe0ff */
[----:B------:R-:W-:Y:S01]  /*56f0*/  @!P1 IADD3 R2, P0, PT, R12, 0x580, RZ ;  /* 0x000005800c029810 */ /* 0x000fe20007f1e0ff */
[----:B------:R-:W-:Y:S01]  /*5700*/  UPLOP3.LUT UP3, UPT, UPT, UPT, UPT, 0x80, 0x8 ;  /* 0x000000000008789c */ /* 0x000fe20003f6f070 */
[----:B------:R-:W-:Y:S01]  /*5710*/  R2UR UR24, R88 ;  /* 0x00000000581872ca */ /* 0x000fe200000e0000 */
[----:B------:R-:W-:Y:S01]  /*5720*/  VOTEU.ALL UP0, P1 ;  /* 0x0000000000ff7886 */ /* 0x000fe20000800000 */
[----:B------:R-:W-:Y:S01]  /*5730*/  @!P1 R2UR UR5, R2 ;  /* 0x00000000020592ca */ /* 0x000fe200000e0000 */
[----:B------:R-:W-:Y:S01]  /*5740*/  @!P1 IMAD.X R0, RZ, RZ, R13, P0 ;  /* 0x000000ffff009224 */ /* 0x000fe200000e060d */
[----:B------:R-:W-:Y:S01]  /*5750*/  UMOV UR6, 0x0 ;  /* 0x0000000000067882 */ /* 0x000fe20000000000 */
[----:B------:R-:W-:Y:S01]  /*5760*/  UMOV UR7, 0x10000000 ;  /* 0x1000000000077882 */ /* 0x000fe20000000000 */
[----:B------:R-:W-:Y:S01]  /*5770*/  @!UP0 UIADD3 UR18, UPT, UPT, UR42, 0x60, URZ ;  /* 0x000000602a128890 */ /* 0x000fe2000fffe0ff */
[----:B------:R-:W-:Y:S01]  /*5780*/  ISETP.NE.AND P0, PT, R10, 0x2, PT ;  /* 0x000000020a00780c */ /* 0x000fe20003f05270 */
[----:B------:R-:W-:Y:S01]  /*5790*/  @!UP0 UIADD3 UR16, UPT, UPT, UR21, 0x3200, URZ ;  /* 0x0000320015108890 */ /* 0x000fe2000fffe0ff */
[----:B------:R-:W-:Y:S01]  /*57a0*/  @!P1 R2UR UR4, R0 ;  /* 0x00000000000492ca */ /* 0x000fe200000e0000 */
[----:B------:R-:W-:Y:S01]  /*57b0*/  @!UP0 UIADD3 UR17, UPT, UPT, UR21, 0x98, URZ ;  /* 0x0000009815118890 */ /* 0x000fe2000fffe0ff */
[----:B------:R-:W-:Y:S01]  /*57c0*/  SEL R0, RZ, 0x1, P0 ;  /* 0x00000001ff007807 */ /* 0x000fe20000000000 */
[----:B------:R-:W-:Y:S01]  /*57d0*/  @!UP0 UIADD3 UR10, UPT, UPT, UR42, 0xe0, URZ ;  /* 0x000000e02a0a8890 */ /* 0x000fe2000fffe0ff */
[----:B------:R-:W-:Y:S01]  /*57e0*/  LOP3.LUT R11, R11, 0x1, RZ, 0x3c, !PT ;  /* 0x000000010b0b7812 */ /* 0x000fe200078e3cff */
[----:B------:R-:W-:Y:S01]  /*57f0*/  @!UP0 UIADD3 UR8, UPT, UPT, UR21, 0x3a00, URZ ;  /* 0x00003a0015088890 */ /* 0x000fe2000fffe0ff */
[----:B--2---:R-:W-:Y:S01]  /*5800*/  IMAD.U32 R4, RZ, RZ, UR5 ;  /* 0x00000005ff047e24 */ /* 0x004fe2000f8e00ff */
[----:B------:R-:W-:Y:S01]  /*5810*/  VOTEU.ALL UP0, P1 ;  /* 0x0000000000ff7886 */ /* 0x000fe20000800000 */
[----:B------:R-:W-:Y:S01]  /*5820*/  UMOV UR19, UR43 ;  /* 0x0000002b00137c82 */ /* 0x000fe20008000000 */
[----:B------:R-:W-:Y:S01]  /*5830*/  UMOV UR20, UR36 ;  /* 0x0000002400147c82 */ /* 0x000fe20008000000 */
[----:B------:R-:W-:Y:S01]  /*5840*/  UMOV UR11, UR43 ;  /* 0x0000002b000b7c82 */ /* 0x000fe20008000000 */
[----:B------:R-:W-:Y:S01]  /*5850*/  UMOV UR12, UR36 ;  /* 0x00000024000c7c82 */ /* 0x000fe20008000000 */
[----:B------:R-:W-:Y:S01]  /*5860*/  UMOV UR9, UR17 ;  /* 0x0000001100097c82 */ /* 0x000fe20008000000 */
[----:B------:R-:W-:Y:S01]  /*5870*/  IMAD.U32 R5, RZ, RZ, UR4 ;  /* 0x00000004ff057e24 */ /* 0x000fe2000f8e00ff */
[----:B------:R-:W-:Y:S01]  /*5880*/  @!P1 R2UR UR4, R4 ;  /* 0x00000000040492ca */ /* 0x000fe200000e0000 */
[----:B------:R-:W-:Y:S01]  /*5890*/  UIADD3 UR34, UPT, UPT, UR13, UR24, URZ ;  /* 0x000000180d227290 */ /* 0x000fe2000fffe0ff */
[----:B------:R-:W-:Y:S01]  /*58a0*/  LOP3.LUT R9, R9, R0, RZ, 0x3c, !PT ;  /* 0x0000000009097212 */ /* 0x000fe200078e3cff */
[----:B------:R-:W-:Y:S01]  /*58b0*/  UMOV UR36, UR29 ;  /* 0x0000001d00247c82 */ /* 0x000fe20008000000 */
[----:B------:R-:W-:Y:S02]  /*58c0*/  @!P1 R2UR UR5, R5 ;  /* 0x00000000050592ca */ /* 0x000fe400000e0000 */
[----:B------:R-:W-:Y:S11]  /*58d0*/  SEL R10, R10, RZ, P0 ;  /* 0x000000ff0a0a7207 */ /* 0x000ff60000000000 */
[----:B------:R2:W-:Y:S01]  /*58e0*/  @!UP0 UTMALDG.3D [UR16], [UR4], desc[UR6] ;  /* 0x00000610040085b4 */ /* 0x0005e20008011000 */
[----:B------:R-:W-:Y:S05]  /*58f0*/  VOTEU.ALL UP0, P1 ;  /* 0x0000000000ff7886 */ /* 0x000fea0000800000 */
[----:B------:R2:W-:Y:S01]  /*5900*/  @!UP0 UTMALDG.3D [UR8], [UR4], desc[UR6] ;  /* 0x00000608040085b4 */ /* 0x0005e20008011000 */
[----:B------:R2:W-:Y:S01]  /*5910*/  @!P1 SYNCS.ARRIVE.TRANS64.RED.A0TR RZ, [UR21+0x98], R3 ;  /* 0x00009803ffff99a7 */ /* 0x0005e20008300415 */
[----:B------:R-:W-:Y:S01]  /*5920*/  SYNCS.ARRIVE.TRANS64.RED.A1T0 RZ, [UR39], RZ ;  /* 0x000000ffffff79a7 */ /* 0x000fe20008100427 */
[----:B------:R-:W-:Y:S05]  /*5930*/  BRA.U UP2, `(.L_x_100) ;  /* 0xffffffed02f07547 */ /* 0x000fea000b83ffff */
[----:B--2---:R-:W-:-:S04]  /*5940*/  SHF.L.U32 R3, R11, 0x1f, RZ ;  /* 0x0000001f0b037819 */ /* 0x004fc800000006ff */
[----:B------:R-:W2:Y:S02]  /*5950*/  SYNCS.PHASECHK.TRANS64.TRYWAIT P0, [UR21+0xa0], R3 ;  /* 0x0000a003ff0075a7 */ /* 0x000ea40008001115 */
[----:B--2---:R-:W-:Y:S05]  /*5960*/  @!P0 BRA `(.L_x_101) ;  /* 0x0000005400048947 */ /* 0x004fea0003800000 */
.L_x_196:
[----:B------:R-:W3:Y:S02]  /*5970*/  SYNCS.PHASECHK.TRANS64.TRYWAIT P0, [UR21+0xa8], R3 ;  /* 0x0000a803ff0075a7 */ /* 0x000ee40008001115 */
[----:B---3--:R-:W-:Y:S05]  /*5980*/  @!P0 BRA `(.L_x_102) ;  /* 0x0000005400148947 */ /* 0x008fea0003800000 */
.L_x_198:
[----:B------:R-:W3:Y:S02]  /*5990*/  SYNCS.PHASECHK.TRANS64.TRYWAIT P0, [UR21+0xb0], R3 ;  /* 0x0000b003ff0075a7 */ /* 0x000ee40008001115 */
[----:B---3--:R-:W-:Y:S05]  /*59a0*/  @!P0 BRA `(.L_x_103) ;  /* 0x0000005400248947 */ /* 0x008fea0003800000 */
.L_x_200:
[----:B--2---:R-:W-:-:S07]  /*59b0*/  MOV R0, UR21 ;  /* 0x0000001500007c02 */ /* 0x004fce0008000f00 */
.L_x_104:
[----:B--2---:R-:W-:-:S04]  /*59c0*/  SHF.L.U32 R3, R11, 0x1f, RZ ;  /* 0x0000001f0b037819 */ /* 0x004fc800000006ff */
[----:B------:R2:W3:Y:S03]  /*59d0*/  SYNCS.PHASECHK.TRANS64.TRYWAIT P0, [R0+URZ+0xb8], R3 ;  /* 0x0000b803000075a7 */ /* 0x0004e600080011ff */
[----:B---3--:R-:W-:Y:S05]  /*59e0*/  @!P0 NANOSLEEP.SYNCS 0x989680 ;  /* 0x009896800000895d */ /* 0x008fea0003900000 */
[----:B------:R-:W3:Y:S02]  /*59f0*/  @!P0 SYNCS.PHASECHK.TRANS64 P0, [R0+URZ+0xb8], R3 ;  /* 0x0000b803000085a7 */ /* 0x000ee400080010ff */
[----:B-1-3--:R-:W-:Y:S05]  /*5a00*/  @P0 EXIT ;  /* 0x000000000000094d */ /* 0x00afea0003800000 */
[----:B------:R-:W-:Y:S05]  /*5a10*/  BRA `(.L_x_104) ;  /* 0xfffffffc00e87947 */ /* 0x000fea000383ffff */
.L_x_89:
[----:B------:R-:W-:-:S06]  /*5a20*/  UISETP.GE.AND UP0, UPT, UR20, 0x4, UPT ;  /* 0x000000041400788c */ /* 0x000fcc000bf06270 */
[----:B------:R-:W-:-:S13]  /*5a30*/  PLOP3.LUT P0, PT, PT, PT, UP0, 0x80, 0x8 ;  /* 0x000000000008781c */ /* 0x000fda0003f0f008 */
[----:B-1----:R-:W-:Y:S05]  /*5a40*/  @!P0 EXIT ;  /* 0x000000000000894d */ /* 0x002fea0003800000 */
[----:B------:R-:W-:Y:S01]  /*5a50*/  BAR.SYNC.DEFER_BLOCKING 0x6, 0xa0 ;  /* 0x0182800000007b1d */ /* 0x000fe20000010000 */
[----:B------:R-:W-:Y:S01]  /*5a60*/  IMAD.SHL.U32 R4, R87, 0x200000, RZ ;  /* 0x0020000057047824 */ /* 0x000fe200078e00ff */
[----:B------:R-:W-:Y:S01]  /*5a70*/  CS2R R94, SRZ ;  /* 0x00000000005e7805 */ /* 0x000fe2000001ff00 */
[C---:B------:R-:W-:Y:S01]  /*5a80*/  IMAD.SHL.U32 R85, R97.reuse, 0x20, RZ ;  /* 0x0000002061557824 */ /* 0x040fe200078e00ff */
[----:B------:R-:W-:Y:S01]  /*5a90*/  CS2R R92, SRZ ;  /* 0x00000000005c7805 */ /* 0x000fe2000001ff00 */
[C---:B------:R-:W-:Y:S01]  /*5aa0*/  IMAD.U32 R37, R97.reuse, 0x10000, RZ ;  /* 0x0001000061257824 */ /* 0x040fe200078e00ff */
[----:B------:R-:W-:Y:S02]  /*5ab0*/  UMOV UR43, 0x400 ;  /* 0x00000400002b7882 */ /* 0x000fe40000000000 */
[----:B------:R-:W1:Y:S01]  /*5ac0*/  LDC.64 R82, c[0x0][0x8b0] ;  /* 0x00022c00ff527b82 */ /* 0x000e620000000a00 */
[----:B------:R-:W-:Y:S01]  /*5ad0*/  ULEA UR43, UR58, UR43, 0x18 ;  /* 0x0000002b3a2b7291 */ /* 0x000fe2000f8ec0ff */
[----:B------:R-:W-:Y:S01]  /*5ae0*/  IMAD.SHL.U32 R5, R97, 0x4, RZ ;  /* 0x0000000461057824 */ /* 0x000fe200078e00ff */
[----:B------:R-:W-:Y:S01]  /*5af0*/  LOP3.LUT R4, R4, 0x200000, RZ, 0xc0, !PT ;  /* 0x0020000004047812 */ /* 0x000fe200078ec0ff */
[----:B------:R-:W-:Y:S01]  /*5b00*/  IMAD.SHL.U32 R7, R87, 0x400, RZ ;  /* 0x0000040057077824 */ /* 0x000fe200078e00ff */
[C---:B------:R-:W-:Y:S01]  /*5b10*/  LOP3.LUT R6, R85.reuse, 0x80, RZ, 0xc0, !PT ;  /* 0x0000008055067812 */ /* 0x040fe200078ec0ff */
[----:B------:R-:W-:Y:S01]  /*5b20*/  UIADD3 UR4, UPT, UPT, UR43, 0x4200, URZ ;  /* 0x000042002b047890 */ /* 0x000fe2000fffe0ff */
[C---:B------:R-:W-:Y:S01]  /*5b30*/  LOP3.LUT R84, R85.reuse, 0xb60, RZ, 0xc0, !PT ;  /* 0x00000b6055547812 */ /* 0x040fe200078ec0ff */
[----:B------:R-:W2:Y:S01]  /*5b40*/  LDC.64 R80, c[0x0][0x8a8] ;  /* 0x00022a00ff507b82 */ /* 0x000ea20000000a00 */
[----:B------:R-:W-:Y:S01]  /*5b50*/  UIADD3 UR5, UPT, UPT, UR43, 0x200, URZ ;  /* 0x000002002b057890 */ /* 0x000fe2000fffe0ff */
[----:B------:R-:W-:Y:S01]  /*5b60*/  LOP3.LUT R37, R4, 0x400000, R37, 0xf8, !PT ;  /* 0x0040000004257812 */ /* 0x000fe200078ef825 */
[----:B------:R-:W-:Y:S01]  /*5b70*/  IMAD.MOV.U32 R36, RZ, RZ, RZ ;  /* 0x000000ffff247224 */ /* 0x000fe200078e00ff */
[----:B------:R-:W-:Y:S01]  /*5b80*/  LOP3.LUT R5, R6, 0x10, R5, 0xf8, !PT ;  /* 0x0000001006057812 */ /* 0x000fe200078ef805 */
[----:B------:R-:W-:Y:S01]  /*5b90*/  IMAD.MOV.U32 R91, RZ, RZ, RZ ;  /* 0x000000ffff5b7224 */ /* 0x000fe200078e00ff */
[----:B------:R-:W-:Y:S01]  /*5ba0*/  LOP3.LUT R84, R84, 0x400, R7, 0xf8, !PT ;  /* 0x0000040054547812 */ /* 0x000fe200078ef807 */
[----:B------:R-:W-:Y:S01]  /*5bb0*/  IMAD.U32 R98, RZ, RZ, UR5 ;  /* 0x00000005ff627e24 */ /* 0x000fe2000f8e00ff */
[----:B------:R-:W-:Y:S01]  /*5bc0*/  LOP3.LUT P0, RZ, R85, 0x80, RZ, 0xc0, !PT ;  /* 0x0000008055ff7812 */ /* 0x000fe2000780c0ff */
[----:B------:R-:W3:Y:S01]  /*5bd0*/  LDS R0, [UR43+0x180] ;  /* 0x0001802bff007984 */ /* 0x000ee20008000800 */
[----:B------:R-:W-:Y:S01]  /*5be0*/  LOP3.LUT R84, R84, R5, RZ, 0xfc, !PT ;  /* 0x0000000554547212 */ /* 0x000fe200078efcff */
[----:B------:R-:W-:Y:S01]  /*5bf0*/  IMAD.U32 R96, RZ, RZ, UR4 ;  /* 0x00000004ff607e24 */ /* 0x000fe2000f8e00ff */
[----:B------:R-:W-:Y:S01]  /*5c00*/  P2R R4, PR, RZ, 0x1 ;  /* 0x00000001ff047803 */ /* 0x000fe20000000000 */
[----:B------:R-:W4:Y:S01]  /*5c10*/  LDCU UR57, c[0x0][0x370] ;  /* 0x00006e00ff3977ac */ /* 0x000f220008000800 */
[----:B------:R-:W-:Y:S01]  /*5c20*/  LOP3.LUT R97, R97, 0x60, RZ, 0xc0, !PT ;  /* 0x0000006061617812 */ /* 0x000fe200078ec0ff */
[----:B------:R-:W1:Y:S01]  /*5c30*/  LDCU.64 UR62, c[0x0][0x348] ;  /* 0x00006900ff3e77ac */ /* 0x000e620008000a00 */
[----:B------:R-:W1:Y:S01]  /*5c40*/  LDCU UR42, c[0x0][0xb0c] ;  /* 0x00016180ff2a77ac */ /* 0x000e620008000800 */
[----:B------:R-:W1:Y:S01]  /*5c50*/  LDCU UR39, c[0x0][0xb30] ;  /* 0x00016600ff2777ac */ /* 0x000e620008000800 */
[----:B------:R-:W1:Y:S01]  /*5c60*/  LDCU.64 UR46, c[0x0][0x888] ;  /* 0x00011100ff2e77ac */ /* 0x000e620008000a00 */
[----:B------:R-:W1:Y:S01]  /*5c70*/  LDCU.64 UR40, c[0x0][0xb28] ;  /* 0x00016500ff2877ac */ /* 0x000e620008000a00 */
[----:B------:R-:W1:Y:S01]  /*5c80*/  LDCU.64 UR60, c[0x0][0x890] ;  /* 0x00011200ff3c77ac */ /* 0x000e620008000a00 */
[----:B------:R-:W1:Y:S01]  /*5c90*/  LDCU.128 UR52, c[0x0][0xb10] ;  /* 0x00016200ff3477ac */ /* 0x000e620008000c00 */
[----:B------:R-:W1:Y:S02]  /*5ca0*/  LDCU UR56, c[0x0][0x374] ;  /* 0x00006e80ff3877ac */ /* 0x000e640008000800 */
[----:B-1234-:R-:W-:-:S07]  /*5cb0*/  IMAD.IADD R37, R0, 0x1, R37 ;  /* 0x0000000100257824 */ /* 0x01efce00078e0225 */
.L_x_146:
[C---:B------:R-:W-:Y:S02]  /*5cc0*/  LEA R3, R91.reuse, UR43, 0x3 ;  /* 0x0000002b5b037c11 */ /* 0x040fe4000f8e18ff */
[----:B------:R-:W-:Y:S02]  /*5cd0*/  SHF.L.U32 R0, R94, 0x1f, RZ ;  /* 0x0000001f5e007819 */ /* 0x000fe400000006ff */
[----:B------:R-:W-:Y:S02]  /*5ce0*/  LEA R5, R91, UR43, 0x4 ;  /* 0x0000002b5b057c11 */ /* 0x000fe4000f8e20ff */
[----:B------:R-:W1:Y:S02]  /*5cf0*/  SYNCS.PHASECHK.TRANS64.TRYWAIT P0, [R3+URZ+0xd0], R0 ;  /* 0x0000d000030075a7 */ /* 0x000e6400080011ff */
[----:B-12---:R-:W-:Y:S05]  /*5d00*/  @!P0 BRA `(.L_x_105) ;  /* 0x0000005000648947 */ /* 0x006fea0003800000 */
.L_x_201:
        /* <DEDUP_REMOVED lines=11> */
[----:B------:R-:W-:Y:S01]  /*5dc0*/  PLOP3.LUT P0, PT, PT, PT, UP1, 0x80, 0x8 ;  /* 0x000000000008781c */ /* 0x000fe20003f0f018 */
[----:B------:R-:W-:Y:S11]  /*5dd0*/  UP2UR UR44, UPR, URZ, 0x2 ;  /* 0x00000002ff2c7883 */ /* 0x000ff60008000000 */
[----:B------:R-:W-:Y:S01]  /*5de0*/  @!UPT UIADD3 URZ, UPT, UPT, URZ, URZ, URZ ;  /* 0x000000fffffff290 */ /* 0x000fe2000fffe0ff */
[----:B-1----:R-:W-:Y:S02]  /*5df0*/  @P0 SHF.R.U32.HI R0, RZ, 0x10, R5 ;  /* 0x00000010ff000819 */ /* 0x002fe40000011605 */
        /* <DEDUP_REMOVED lines=12> */
[----:B------:R-:W2:Y:S01]  /*5ec0*/  LDCU UR12, c[0x0][0xb20] ;  /* 0x00016400ff0c77ac */ /* 0x000ea20008000800 */
[----:B------:R-:W-:Y:S02]  /*5ed0*/  UIMAD.WIDE.U32 UR4, UR56, UR55, URZ ;  /* 0x00000037380472a5 */ /* 0x000fe4000f8e00ff */
[----:B------:R-:W-:Y:S02]  /*5ee0*/  UIMAD.WIDE.U32 UR6, UR57, UR52, URZ ;  /* 0x00000034390672a5 */ /* 0x000fe4000f8e00ff */
[----:B------:R-:W-:Y:S02]  /*5ef0*/  UISETP.NE.AND UP0, UPT, UR54, 0x1, UPT ;  /* 0x000000013600788c */ /* 0x000fe4000bf05270 */
[----:B------:R-:W-:Y:S02]  /*5f00*/  UIMAD.WIDE.U32 UR8, UR37, UR55, URZ ;  /* 0x00000037250872a5 */ /* 0x000fe4000f8e00ff */
[----:B------:R-:W-:Y:S02]  /*5f10*/  UIMAD.WIDE.U32 UR10, UR38, UR52, URZ ;  /* 0x00000034260a72a5 */ /* 0x000fe4000f8e00ff */
[----:B------:R-:W-:Y:S02]  /*5f20*/  UISETP.NE.AND UP1, UPT, UR42, 0x1, UPT ;  /* 0x000000012a00788c */ /* 0x000fe4000bf25270 */
[----:B------:R-:W-:Y:S01]  /*5f30*/  UISETP.NE.AND UP2, UPT, UR45, 0x1, UPT ;  /* 0x000000012d00788c */ /* 0x000fe2000bf45270 */
[----:B------:R-:W-:Y:S02]  /*5f40*/  UMOV UR4, UR5 ;  /* 0x0000000500047c82 */ /* 0x000fe40008000000 */
[----:B--2---:R-:W-:Y:S03]  /*5f50*/  USHF.R.U32.HI UR5, URZ, UR12, UR4 ;  /* 0x0000000cff057299 */ /* 0x004fe60008011604 */
[----:B------:R-:W-:Y:S02]  /*5f60*/  UMOV UR4, UR7 ;  /* 0x0000000700047c82 */ /* 0x000fe40008000000 */
[----:B------:R-:W-:Y:S02]  /*5f70*/  USHF.R.U32.HI UR7, URZ, UR53, UR4 ;  /* 0x00000035ff077299 */ /* 0x000fe40008011604 */
[----:B------:R-:W-:Y:S02]  /*5f80*/  USEL UR4, UR56, UR5, !UP0 ;  /* 0x0000000538047287 */ /* 0x000fe4000c000000 */
[----:B------:R-:W-:Y:S01]  /*5f90*/  USEL UR7, UR57, UR7, !UP1 ;  /* 0x0000000739077287 */ /* 0x000fe2000c800000 */
[----:B------:R-:W-:Y:S01]  /*5fa0*/  UMOV UR5, UR9 ;  /* 0x0000000900057c82 */ /* 0x000fe20008000000 */
[----:B------:R-:W-:Y:S02]  /*5fb0*/  UIMAD.WIDE.U32 UR8, UR4, UR40, URZ ;  /* 0x00000028040872a5 */ /* 0x000fe4000f8e00ff */
[----:B------:R-:W-:Y:S03]  /*5fc0*/  USHF.R.U32.HI UR6, URZ, UR12, UR5 ;  /* 0x0000000cff067299 */ /* 0x000fe60008011605 */
[----:B------:R-:W-:Y:S01]  /*5fd0*/  UMOV UR5, UR11 ;  /* 0x0000000b00057c82 */ /* 0x000fe20008000000 */
[----:B------:R-:W-:Y:S02]  /*5fe0*/  UIMAD.WIDE.U32 UR10, UR7, UR40, URZ ;  /* 0x00000028070a72a5 */ /* 0x000fe4000f8e00ff */
[----:B------:R-:W-:Y:S02]  /*5ff0*/  USHF.R.U32.HI UR12, URZ, UR53, UR5 ;  /* 0x00000035ff0c7299 */ /* 0x000fe40008011605 */
[----:B------:R-:W-:Y:S01]  /*6000*/  USEL UR6, UR37, UR6, !UP0 ;  /* 0x0000000625067287 */ /* 0x000fe2000c000000 */
[----:B------:R-:W-:Y:S02]  /*6010*/  UMOV UR5, UR9 ;  /* 0x0000000900057c82 */ /* 0x000fe40008000000 */
[----:B------:R-:W-:Y:S01]  /*6020*/  UMOV UR10, UR11 ;  /* 0x0000000b000a7c82 */ /* 0x000fe20008000000 */
[----:B------:R-:W-:Y:S02]  /*6030*/  @UP2 USHF.R.U32.HI UR4, URZ, UR41, UR5 ;  /* 0x00000029ff042299 */ /* 0x000fe40008011605 */
[----:B------:R-:W-:Y:S02]  /*6040*/  @UP2 USHF.R.U32.HI UR7, URZ, UR41, UR10 ;  /* 0x00000029ff072299 */ /* 0x000fe4000801160a */
[----:B------:R-:W-:Y:S02]  /*6050*/  UIMAD UR4, UR45, UR4, URZ ;  /* 0x000000042d0472a4 */ /* 0x000fe4000f8e02ff */
[----:B------:R-:W-:Y:S02]  /*6060*/  UIMAD.WIDE.U32 UR10, UR6, UR40, URZ ;  /* 0x00000028060a72a5 */ /* 0x000fe4000f8e00ff */
[----:B------:R-:W-:Y:S02]  /*6070*/  USEL UR5, UR38, UR12, !UP1 ;  /* 0x0000000c26057287 */ /* 0x000fe4000c800000 */
[----:B------:R-:W-:Y:S02]  /*6080*/  UIMAD UR8, UR45, UR7, URZ ;  /* 0x000000072d0872a4 */ /* 0x000fe4000f8e02ff */
[----:B------:R-:W-:Y:S03]  /*6090*/  UISETP.GE.AND UP0, UPT, UR6, UR4, UPT ;  /* 0x000000040600728c */ /* 0x000fe6000bf06270 */
[----:B------:R-:W-:Y:S01]  /*60a0*/  UMOV UR4, UR11 ;  /* 0x0000000b00047c82 */ /* 0x000fe20008000000 */
[----:B------:R-:W-:Y:S02]  /*60b0*/  UISETP.GE.OR UP0, UPT, UR5, UR8, UP0 ;  /* 0x000000080500728c */ /* 0x000fe40008706670 */
[----:B------:R-:W-:Y:S02]  /*60c0*/  USHF.R.U32.HI UR4, URZ, UR41, UR4 ;  /* 0x00000029ff047299 */ /* 0x000fe40008011604 */
[----:B------:R-:W-:Y:S02]  /*60d0*/  UIMAD.WIDE.U32 UR8, UR5, UR40, URZ ;  /* 0x00000028050872a5 */ /* 0x000fe4000f8e00ff */
[----:B------:R-:W-:Y:S02]  /*60e0*/  USEL UR11, UR6, UR4, !UP2 ;  /* 0x00000004060b7287 */ /* 0x000fe4000d000000 */
[----:B------:R-:W-:Y:S02]  /*60f0*/  UIADD3 UR8, UPT, UPT, -UR5, URZ, URZ ;  /* 0x000000ff05087290 */ /* 0x000fe4000fffe1ff */
[----:B------:R-:W-:Y:S01]  /*6100*/  UIADD3 UR10, UPT, UPT, -UR11, URZ, URZ ;  /* 0x000000ff0b0a7290 */ /* 0x000fe2000fffe1ff */
[----:B------:R-:W-:Y:S01]  /*6110*/  @!UP0 UMOV UR4, UR9 ;  /* 0x0000000900048c82 */ /* 0x000fe20008000000 */
[----:B------:R-:W-:Y:S02]  /*6120*/  UIADD3 UR9, UPT, UPT, -UR6, URZ, URZ ;  /* 0x000000ff06097290 */ /* 0x000fe4000fffe1ff */
[----:B------:R-:W-:Y:S02]  /*6130*/  @!UP0 USHF.R.U32.HI UR4, URZ, UR41, UR4 ;  /* 0x00000029ff048299 */ /* 0x000fe40008011604 */
[----:B------:R-:W-:Y:S02]  /*6140*/  UIMAD UR10, UR45, UR10, UR6 ;  /* 0x0000000a2d0a72a4 */ /* 0x000fe4000f8e0206 */
[----:B------:R-:W-:Y:S04]  /*6150*/  @!UP0 USEL UR4, UR5, UR4, !UP2 ;  /* 0x0000000405048287 */ /* 0x000fe8000d000000 */
[----:B------:R-:W-:Y:S02]  /*6160*/  @!UP0 UIMAD UR10, UR7, UR10, UR4 ;  /* 0x0000000a070a82a4 */ /* 0x000fe4000f8e0204 */
[----:B------:R-:W-:Y:S02]  /*6170*/  @!UP0 UIADD3 UR11, UPT, UPT, UR11, -UR4, URZ ;  /* 0x800000040b0b8290 */ /* 0x000fe4000fffe0ff */
[----:B------:R-:W-:Y:S02]  /*6180*/  UIMAD UR7, UR42, UR8, UR38 ;  /* 0x000000082a0772a4 */ /* 0x000fe4000f8e0226 */
[----:B------:R-:W-:Y:S02]  /*6190*/  @!UP0 UIMAD UR6, UR11, UR45, UR5 ;  /* 0x0000002d0b0682a4 */ /* 0x000fe4000f8e0205 */
[----:B------:R-:W-:Y:S01]  /*61a0*/  UIMAD UR4, UR54, UR9, UR37 ;  /* 0x00000009360472a4 */ /* 0x000fe2000f8e0225 */
[----:B------:R-:W-:Y:S02]  /*61b0*/  @!UP0 UMOV UR5, UR10 ;  /* 0x0000000a00058c82 */ /* 0x000fe40008000000 */
[----:B------:R-:W-:Y:S02]  /*61c0*/  UIMAD UR38, UR5, UR42, UR7 ;  /* 0x0000002a052672a4 */ /* 0x000fe4000f8e0207 */
[----:B------:R-:W-:Y:S11]  /*61d0*/  UIMAD UR37, UR6, UR54, UR4 ;  /* 0x00000036062572a4 */ /* 0x000ff6000f8e0204 */
[----:B------:R-:W-:Y:S01]  /*61e0*/  @!UPT UIADD3 URZ, UPT, UPT, URZ, URZ, URZ ;  /* 0x000000fffffff290 */ /* 0x000fe2000fffe0ff */
.L_x_106:
[----:B------:R-:W-:Y:S01]  /*61f0*/  UISETP.NE.AND UP0, UPT, UR39, 0x1, UPT ;  /* 0x000000012700788c */ /* 0x000fe2000bf05270 */
[----:B------:R-:W-:Y:S01]  /*6200*/  IADD3 R91, PT, PT, R91, 0x1, RZ ;  /* 0x000000015b5b7810 */ /* 0x000fe20007ffe0ff */
[----:B------:R-:W-:Y:S02]  /*6210*/  UIADD3 UR11, UPT, UPT, UR43, 0x200, URZ ;  /* 0x000002002b0b7890 */ /* 0x000fe4000fffe0ff */
[----:B------:R-:W-:Y:S02]  /*6220*/  USHF.L.U32 UR50, UR32, 0x6, URZ ;  /* 0x0000000620327899 */ /* 0x000fe400080006ff */
[----:B------:R-:W-:Y:S05]  /*6230*/  USHF.L.U32 UR49, UR34, 0x8, URZ ;  /* 0x0000000822317899 */ /* 0x000fea00080006ff */
[----:B------:R-:W2:Y:S01]  /*6240*/  @!UP0 LDCU.128 UR12, c[0x0][0xb10] ;  /* 0x00016200ff0c87ac */ /* 0x000ea20008000c00 */
[----:B------:R-:W3:Y:S01]  /*6250*/  @!UP0 LDCU UR5, c[0x0][0xb0c] ;  /* 0x00016180ff0587ac */ /* 0x000ee20008000800 */
[----:B------:R-:W4:Y:S01]  /*6260*/  @!UP0 LDCU UR10, c[0x0][0xb20] ;  /* 0x00016400ff0a87ac */ /* 0x000f220008000800 */
[----:B--2---:R-:W-:Y:S02]  /*6270*/  UIMAD.WIDE.U32 UR8, UR38, UR12, URZ ;  /* 0x0000000c260872a5 */ /* 0x004fe4000f8e00ff */
[----:B------:R-:W-:Y:S02]  /*6280*/  UIMAD.WIDE.U32 UR6, UR37, UR15, URZ ;  /* 0x0000000f250672a5 */ /* 0x000fe4000f8e00ff */
[----:B------:R-:W-:Y:S03]  /*6290*/  @!UP0 UISETP.NE.AND UP1, UPT, UR14, 0x1, UPT ;  /* 0x000000010e00888c */ /* 0x000fe6000bf25270 */
[----:B------:R-:W-:Y:S01]  /*62a0*/  @!UP0 UMOV UR4, UR9 ;  /* 0x0000000900048c82 */ /* 0x000fe20008000000 */
[----:B---3--:R-:W-:Y:S02]  /*62b0*/  @!UP0 UISETP.NE.AND UP2, UPT, UR5, 0x1, UPT ;  /* 0x000000010500888c */ /* 0x008fe4000bf45270 */
[----:B------:R-:W-:Y:S01]  /*62c0*/  @!UP0 USHF.R.U32.HI UR4, URZ, UR13, UR4 ;  /* 0x0000000dff048299 */ /* 0x000fe20008011604 */
[----:B------:R-:W-:Y:S02]  /*62d0*/  @!UP0 UMOV UR6, UR7 ;  /* 0x0000000700068c82 */ /* 0x000fe40008000000 */
[----:B----4-:R-:W-:Y:S02]  /*62e0*/  @!UP0 USHF.R.U32.HI UR6, URZ, UR10, UR6 ;  /* 0x0000000aff068299 */ /* 0x010fe40008011606 */
[----:B------:R-:W-:Y:S02]  /*62f0*/  @!UP0 USEL UR7, UR38, UR4, !UP2 ;  /* 0x0000000426078287 */ /* 0x000fe4000d000000 */
[----:B------:R-:W-:Y:S04]  /*6300*/  @!UP0 USEL UR6, UR37, UR6, !UP1 ;  /* 0x0000000625068287 */ /* 0x000fe8000c800000 */
[----:B------:R-:W-:Y:S02]  /*6310*/  @!UP0 UIADD3 UR4, UPT, UPT, -UR7, UR6, URZ ;  /* 0x0000000607048290 */ /* 0x000fe4000fffe1ff */
[----:B------:R-:W-:Y:S02]  /*6320*/  @!UP0 UIADD3 UR6, UPT, UPT, UR7, -UR6, URZ ;  /* 0x8000000607068290 */ /* 0x000fe4000fffe0ff */
[----:B------:R-:W-:Y:S02]  /*6330*/  @!UP0 UIMAD UR38, UR4, UR5, UR38 ;  /* 0x00000005042682a4 */ /* 0x000fe4000f8e0226 */
[----:B------:R-:W-:Y:S02]  /*6340*/  @!UP0 UIMAD UR37, UR6, UR14, UR37 ;  /* 0x0000000e062582a4 */ /* 0x000fe4000f8e0225 */
[----:B------:R-:W-:Y:S09]  /*6350*/  ULOP3.LUT UP0, URZ, UR11, 0x90, URZ, 0xc0, !UPT ;  /* 0x000000900bff7892 */ /* 0x000ff2000f80c0ff */
[----:B------:R-:W-:Y:S05]  /*6360*/  BRA.U !UP0, `(.L_x_107) ;  /* 0x0000000108407547 */ /* 0x000fea000b800000 */
[----:B------:R-:W2:Y:S01]  /*6370*/  LDCU.64 UR8, c[0x4][0x88] ;  /* 0x01001100ff0877ac */ /* 0x000ea20008000a00 */
[----:B------:R-:W-:Y:S01]  /*6380*/  MOV R3, 0x0 ;  /* 0x0000000000037802 */ /* 0x000fe20000000f00 */
[----:B------:R-:W-:Y:S02]  /*6390*/  HFMA2 R12, -RZ, RZ, 0, 5.9604644775390625e-08 ;  /* 0x00000001ff0c7431 */ /* 0x000fe400000001ff */
[----:B------:R-:W-:Y:S02]  /*63a0*/  IMAD.MOV.U32 R8, RZ, RZ, 0x70 ;  /* 0x00000070ff087424 */ /* 0x000fe400078e00ff */
[----:B------:R-:W-:Y:S01]  /*63b0*/  IMAD.MOV.U32 R13, RZ, RZ, RZ ;  /* 0x000000ffff0d7224 */ /* 0x000fe200078e00ff */
[----:B------:R-:W3:Y:S01]  /*63c0*/  LDCU.64 UR6, c[0x4][0x90] ;  /* 0x01001200ff0677ac */ /* 0x000ee20008000a00 */
[----:B------:R-:W4:Y:S01]  /*63d0*/  LDC.64 R2, c[0x4][R3] ;  /* 0x0100000003027b82 */ /* 0x000f220000000a00 */
[----:B------:R-:W1:Y:S01]  /*63e0*/  LDCU.64 UR4, c[0x4][0x8] ;  /* 0x01000100ff0477ac */ /* 0x000e620008000a00 */
[----:B--2---:R-:W-:Y:S01]  /*63f0*/  MOV R5, UR9 ;  /* 0x0000000900057c02 */ /* 0x004fe20008000f00 */
[----:B------:R-:W-:Y:S01]  /*6400*/  IMAD.U32 R4, RZ, RZ, UR8 ;  /* 0x00000008ff047e24 */ /* 0x000fe2000f8e00ff */
[----:B---3--:R-:W-:Y:S01]  /*6410*/  MOV R7, UR7 ;  /* 0x0000000700077c02 */ /* 0x008fe20008000f00 */
[----:B------:R-:W-:Y:S01]  /*6420*/  IMAD.U32 R6, RZ, RZ, UR6 ;  /* 0x00000006ff067e24 */ /* 0x000fe2000f8e00ff */
[----:B-1----:R-:W-:Y:S01]  /*6430*/  MOV R11, UR5 ;  /* 0x00000005000b7c02 */ /* 0x002fe20008000f00 */
[----:B------:R-:W-:Y:S02]  /*6440*/  IMAD.U32 R10, RZ, RZ, UR4 ;  /* 0x00000004ff0a7e24 */ /* 0x000fe4000f8e00ff */
[----:B------:R-:W-:Y:S07]  /*6450*/  LEPC R20, `(.L_x_107) ;  /* 0x000000001014794e */ /* 0x000fee0000000000 */
[----:B----45:R-:W-:Y:S05]  /*6460*/  CALL.ABS.NOINC R2 ;  /* 0x0000000002007343 */ /* 0x030fea0003c00000 */
.L_x_107:
[----:B------:R-:W-:Y:S01]  /*6470*/  LOP3.LUT P0, RZ, R96, 0x90, RZ, 0xc0, !PT ;  /* 0x0000009060ff7812 */ /* 0x000fe2000780c0ff */
[----:B------:R-:W-:Y:S11]  /*6480*/  BSSY.RECONVERGENT B6, `(.L_x_108) ;  /* 0x0000013000067945 */ /* 0x000ff60003800200 */
[----:B------:R-:W-:Y:S01]  /*6490*/  @!UPT UIADD3 URZ, UPT, UPT, URZ, URZ, URZ ;  /* 0x000000fffffff290 */ /* 0x000fe2000fffe0ff */
[----:B------:R-:W-:Y:S05]  /*64a0*/  @!P0 BRA `(.L_x_109) ;  /* 0x0000000000408947 */ /* 0x000fea0003800000 */
        /* <DEDUP_REMOVED lines=16> */
.L_x_109:
[----:B------:R-:W-:Y:S05]  /*65b0*/  BSYNC.RECONVERGENT B6 ;  /* 0x0000000000067941 */ /* 0x000fea0003800200 */
.L_x_108:
[----:B------:R-:W-:Y:S01]  /*65c0*/  R2UR UR4, R89 ;  /* 0x00000000590472ca */ /* 0x000fe200000e0000 */
[----:B------:R-:W-:Y:S01]  /*65d0*/  UISETP.NE.U32.AND UP0, UPT, UR60, URZ, UPT ;  /* 0x000000ff3c00728c */ /* 0x000fe2000bf05070 */
[----:B------:R-:W-:Y:S02]  /*65e0*/  ISETP.NE.U32.AND P4, PT, R82, RZ, PT ;  /* 0x000000ff5200720c */ /* 0x000fe40003f85070 */
[----:B------:R-:W-:Y:S01]  /*65f0*/  ISETP.NE.U32.AND P2, PT, RZ, UR46, PT ;  /* 0x0000002eff007c0c */ /* 0x000fe2000bf45070 */
[----:B------:R-:W-:Y:S01]  /*6600*/  UISETP.NE.AND.EX UP1, UPT, UR61, URZ, UPT, UP0 ;  /* 0x000000ff3d00728c */ /* 0x000fe2000bf25300 */
[----:B------:R-:W-:Y:S01]  /*6610*/  ISETP.NE.AND.EX P4, PT, R83, RZ, PT, P4 ;  /* 0x000000ff5300720c */ /* 0x000fe20003f85340 */
[----:B------:R-:W-:Y:S01]  /*6620*/  UPLOP3.LUT UP0, UPT, UPT, UPT, UPT, 0x40, 0x4 ;  /* 0x000000000004789c */ /* 0x000fe20003f0e870 */
[----:B------:R-:W-:Y:S05]  /*6630*/  ISETP.NE.AND.EX P2, PT, RZ, UR47, PT, P2 ;  /* 0x0000002fff007c0c */ /* 0x000fea000bf45320 */
[----:B------:R-:W-:Y:S06]  /*6640*/  UISETP.NE.AND UP2, UPT, UR4, URZ, UPT ;  /* 0x000000ff0400728c */ /* 0x000fec000bf45270 */
[----:B------:R-:W-:Y:S05]  /*6650*/  PLOP3.LUT P1, PT, PT, PT, UP2, 0x80, 0x8 ;  /* 0x000000000008781c */ /* 0x000fea0003f2f028 */
[----:B------:R-:W-:Y:S06]  /*6660*/  @UP2 UPLOP3.LUT UP0, UPT, UPT, UPT, UP1, 0x80, 0x8 ;  /* 0x000000000008289c */ /* 0x000fec0003f0f010 */
[----:B------:R-:W-:Y:S01]  /*6670*/  PLOP3.LUT P0, PT, PT, PT, UP0, 0x80, 0x8 ;  /* 0x000000000008781c */ /* 0x000fe20003f0f008 */
[----:B------:R-:W-:Y:S01]  /*6680*/  @!UPT UIADD3 URZ, UPT, UPT, URZ, URZ, URZ ;  /* 0x000000fffffff290 */ /* 0x000fe2000fffe0ff */
[----:B------:R-:W-:Y:S11]  /*6690*/  BRA.U !UP1, `(.L_x_110) ;  /* 0x00000001093c7547 */ /* 0x000ff6000b800000 */
[----:B------:R-:W-:Y:S01]  /*66a0*/  UISETP.NE.U32.AND UP0, UPT, UR46, URZ, UPT ;  /* 0x000000ff2e00728c */ /* 0x000fe2000bf05070 */
[----:B-1----:R-:W-:Y:S01]  /*66b0*/  HFMA2 R0, -RZ, RZ, 0, 5.9604644775390625e-08 ;  /* 0x00000001ff007431 */ /* 0x002fe200000001ff */
[----:B------:R-:W1:Y:S01]  /*66c0*/  LDCU.64 UR8, c[0x0][0x358] ;  /* 0x00006b00ff0877ac */ /* 0x000e620008000a00 */
[----:B------:R-:W-:Y:S01]  /*66d0*/  IMAD.MOV.U32 R86, RZ, RZ, 0x1 ;  /* 0x00000001ff567424 */ /* 0x000fe200078e00ff */
[----:B------:R-:W-:Y:S06]  /*66e0*/  UISETP.NE.AND.EX UP0, UPT, UR47, URZ, UPT, UP0 ;  /* 0x000000ff2f00728c */ /* 0x000fec000bf05300 */
[----:B------:R-:W-:Y:S05]  /*66f0*/  PLOP3.LUT P3, PT, PT, PT, UP0, 0x80, 0x8 ;  /* 0x000000000008781c */ /* 0x000fea0003f6f008 */
[----:B------:R-:W2:Y:S01]  /*6700*/  @UP0 LDCU.64 UR4, c[0x0][0x888] ;  /* 0x00011100ff0407ac */ /* 0x000ea20008000a00 */
[----:B------:R-:W-:Y:S07]  /*6710*/  @UP0 UIMAD UR6, UR36, UR60, URZ ;  /* 0x0000003c240602a4 */ /* 0x000fee000f8e02ff */
[----:B------:R-:W-:Y:S01]  /*6720*/  @!P3 PRMT R86, R0, 0x7610, R86 ;  /* 0x000076100056b816 */ /* 0x000fe20000000056 */
[----:B--2---:R-:W-:Y:S06]  /*6730*/  @UP0 UIMAD.WIDE UR4, UR6, 0x4, UR4 ;  /* 0x00000004060408a5 */ /* 0x004fec000f8e0204 */
[----:B------:R-:W-:Y:S01]  /*6740*/  IMAD.U32 R2, RZ, RZ, UR4 ;  /* 0x00000004ff027e24 */ /* 0x000fe2000f8e00ff */
[----:B------:R-:W-:Y:S04]  /*6750*/  MOV R3, UR5 ;  /* 0x0000000500037c02 */ /* 0x000fe80008000f00 */
[----:B------:R-:W2:Y:S01]  /*6760*/  @!UP0 LDCU UR4, c[0x0][0x880] ;  /* 0x00011000ff0487ac */ /* 0x000ea20008000800 */
[----:B-1---5:R3:W5:Y:S02]  /*6770*/  @P3 LDG.E R41, desc[UR8][R2.64] ;  /* 0x0000000802293981 */ /* 0x022764000c1e1900 */
[----:B--23--:R-:W-:Y:S02]  /*6780*/  @!P3 IMAD.U32 R41, RZ, RZ, UR4 ;  /* 0x00000004ff29be24 */ /* 0x00cfe4000f8e00ff */
.L_x_110:
[----:B------:R-:W-:Y:S05]  /*6790*/  @!P4 BRA `(.L_x_111) ;  /* 0x000000000024c947 */ /* 0x000fea0003800000 */
[----:B------:R-:W-:Y:S01]  /*67a0*/  ISETP.NE.U32.AND P3, PT, R80, RZ, PT ;  /* 0x000000ff5000720c */ /* 0x000fe20003f65070 */
[----:B------:R-:W2:Y:S03]  /*67b0*/  LDCU.64 UR4, c[0x0][0x358] ;  /* 0x00006b00ff0477ac */ /* 0x000ea60008000a00 */
[----:B------:R-:W-:Y:S11]  /*67c0*/  ISETP.NE.AND.EX P3, PT, R81, RZ, PT, P3 ;  /* 0x000000ff5100720c */ /* 0x000ff60003f65330 */
[----:B------:R-:W-:Y:S02]  /*67d0*/  @!UPT UIADD3 URZ, UPT, UPT, URZ, URZ, URZ ;  /* 0x000000fffffff290 */ /* 0x000fe4000fffe0ff */
[----:B------:R-:W3:Y:S01]  /*67e0*/  @P3 LDC.64 R2, c[0x0][0x8a8] ;  /* 0x00022a00ff023b82 */ /* 0x000ee20000000a00 */
[----:B-1----:R-:W-:Y:S04]  /*67f0*/  @P3 IMAD R0, R82, UR36, RZ ;  /* 0x0000002452003c24 */ /* 0x002fe8000f8e02ff */
[----:B---3--:R-:W-:Y:S05]  /*6800*/  @P3 IMAD.WIDE R2, R0, 0x4, R2 ;  /* 0x0000000400023825 */ /* 0x008fea00078e0202 */
[----:B--2--5:R2:W5:Y:S02]  /*6810*/  @P3 LDG.E R38, desc[UR4][R2.64] ;  /* 0x0000000402263981 */ /* 0x024564000c1e1900 */
[----:B--2---:R-:W3:Y:S02]  /*6820*/  @!P3 LDC R38, c[0x0][0x8a0] ;  /* 0x00022800ff26bb82 */ /* 0x004ee40000000800 */
.L_x_111:
[----:B-----5:R-:W-:Y:S01]  /*6830*/  FSETP.NEU.AND P4, PT, R41, RZ, PT ;  /* 0x000000ff2900720b */ /* 0x020fe20003f8d000 */
[----:B------:R-:W-:Y:S01]  /*6840*/  BSSY B1, `(.L_x_112) ;  /* 0x0000041000017945 */ /* 0x000fe20003800000 */
[----:B------:R-:W-:Y:S01]  /*6850*/  SEL R3, RZ, 0xffffffff, P2 ;  /* 0xffffffffff037807 */ /* 0x000fe20001000000 */
[----:B------:R-:W-:Y:S01]  /*6860*/  IMAD.MOV.U32 R71, RZ, RZ, 0x1 ;  /* 0x00000001ff477424 */ /* 0x000fe200078e00ff */
[----:B------:R-:W-:Y:S01]  /*6870*/  LOP3.LUT P3, RZ, R86, 0xff, RZ, 0xc0, !PT ;  /* 0x000000ff56ff7812 */ /* 0x000fe2000786c0ff */
[C---:B------:R-:W-:Y:S01]  /*6880*/  IMAD R39, R36.reuse, 0x80, R37 ;  /* 0x0000008024277824 */ /* 0x040fe200078e0225 */
[----:B-1----:R-:W-:Y:S02]  /*6890*/  @P1 SEL R0, RZ, 0xffffffff, P4 ;  /* 0xffffffffff001807 */ /* 0x002fe40002000000 */
[----:B------:R-:W-:Y:S02]  /*68a0*/  CS2R R78, SRZ ;  /* 0x00000000004e7805 */ /* 0x000fe4000001ff00 */
[----:B------:R-:W-:Y:S02]  /*68b0*/  LEA R5, R93, UR43, 0x3 ;  /* 0x0000002b5d057c11 */ /* 0x000fe4000f8e18ff */
[----:B------:R-:W-:Y:S02]  /*68c0*/  CS2R R76, SRZ ;  /* 0x00000000004c7805 */ /* 0x000fe4000001ff00 */
[----:B------:R-:W-:Y:S02]  /*68d0*/  @P0 SEL R0, R3, R0, !P3 ;  /* 0x0000000003000207 */ /* 0x000fe40005800000 */
[----:B------:R-:W-:Y:S02]  /*68e0*/  CS2R R74, SRZ ;  /* 0x00000000004a7805 */ /* 0x000fe4000001ff00 */
[----:B------:R-:W-:Y:S02]  /*68f0*/  LEA R90, R36, UR43, 0x3 ;  /* 0x0000002b245a7c11 */ /* 0x000fe4000f8e18ff */
[----:B------:R-:W-:Y:S02]  /*6900*/  CS2R R72, SRZ ;  /* 0x0000000000487805 */ /* 0x000fe4000001ff00 */
[----:B------:R-:W-:Y:S02]  /*6910*/  @P1 LOP3.LUT R0, R0, 0x1, RZ, 0xc0, !PT ;  /* 0x0000000100001812 */ /* 0x000fe400078ec0ff */
[----:B------:R-:W-:Y:S02]  /*6920*/  SHF.L.U32 R7, R95, 0x1f, RZ ;  /* 0x0000001f5f077819 */ /* 0x000fe400000006ff */
[----:B------:R-:W-:Y:S02]  /*6930*/  ISETP.NE.U32.OR P6, PT, R0, 0x1, !P1 ;  /* 0x000000010000780c */ /* 0x000fe40004fc5470 */
[----:B------:R-:W-:Y:S02]  /*6940*/  PLOP3.LUT P2, PT, PT, PT, UP1, 0x80, 0x8 ;  /* 0x000000000008781c */ /* 0x000fe40003f4f018 */
[----:B------:R-:W-:Y:S02]  /*6950*/  SEL R0, RZ, 0xffffffff, P4 ;  /* 0xffffffffff007807 */ /* 0x000fe40002000000 */
[----:B------:R-:W-:Y:S07]  /*6960*/  P2R R102, PR, RZ, 0x40 ;  /* 0x00000040ff667803 */ /* 0x000fee0000000000 */
[----:B------:R-:W-:Y:S02]  /*6970*/  @P6 SHF.L.U32 R2, R92, 0x1f, RZ ;  /* 0x0000001f5c026819 */ /* 0x000fe400000006ff */
[----:B------:R-:W-:Y:S02]  /*6980*/  @P2 SEL R0, R3, R0, !P3 ;  /* 0x0000000003002207 */ /* 0x000fe40005800000 */
[----:B------:R-:W1:Y:S02]  /*6990*/  @P6 SYNCS.PHASECHK.TRANS64.TRYWAIT P1, [R5+URZ+0x80], R2 ;  /* 0x00008002050065a7 */ /* 0x000e6400080211ff */
[----:B------:R-:W-:Y:S04]  /*69a0*/  LOP3.LUT R0, R0, 0x1, RZ, 0xc0, !PT ;  /* 0x0000000100007812 */ /* 0x000fe800078ec0ff */
[----:B------:R-:W-:Y:S04]  /*69b0*/  ISETP.NE.U32.AND P5, PT, R0, 0x1, PT ;  /* 0x000000010000780c */ /* 0x000fe80003fa5070 */
[----:B------:R-:W-:Y:S01]  /*69c0*/  P2R R100, PR, RZ, 0x20 ;  /* 0x00000020ff647803 */ /* 0x000fe20000000000 */
[----:B------:R2:W4:Y:S01]  /*69d0*/  SYNCS.PHASECHK.TRANS64.TRYWAIT P0, [R90+URZ+0xf0], R7 ;  /* 0x0000f0075a0075a7 */ /* 0x00052200080011ff */
[----:B-1----:R-:W-:Y:S01]  /*69e0*/  @P6 SEL R71, RZ, 0x1, !P1 ;  /* 0x00000001ff476807 */ /* 0x002fe20004800000 */
[----:B--2---:R-:W-:Y:S06]  /*69f0*/  @!P6 BRA `(.L_x_113) ;  /* 0x000000000094e947 */ /* 0x004fec0003800000 */
[----:B------:R-:W-:Y:S01]  /*6a00*/  @P5 IMAD R4, R93, 0x1000, R84 ;  /* 0x000010005d045824 */ /* 0x000fe200078e0254 */
[----:B------:R-:W-:Y:S01]  /*6a10*/  LOP3.LUT P6, RZ, R85, 0x80, RZ, 0xc0, !PT ;  /* 0x0000008055ff7812 */ /* 0x000fe200078cc0ff */
[----:B------:R-:W1:Y:S01]  /*6a20*/  S2R R0, SR_CgaCtaId ;  /* 0x0000000000007919 */ /* 0x000e620000008800 */
[----:B------:R-:W-:Y:S01]  /*6a30*/  ISETP.NE.AND P2, PT, R71, RZ, PT ;  /* 0x000000ff4700720c */ /* 0x000fe20003f45270 */
[----:B------:R-:W-:Y:S01]  /*6a40*/  @P5 VIADD R3, R4, UR43 ;  /* 0x0000002b04035c36 */ /* 0x000fe20008000000 */
[----:B------:R-:W-:Y:S01]  /*6a50*/  PLOP3.LUT P1, PT, PT, PT, PT, 0x8, 0x80 ;  /* 0x000000000080781c */ /* 0x000fe20003f2e170 */
[----:B------:R-:W-:Y:S01]  /*6a60*/  BSSY B0, `(.L_x_114) ;  /* 0x000000d000007945 */ /* 0x000fe20003800000 */
[----:B------:R-:W-:Y:S01]  /*6a70*/  @P5 PLOP3.LUT P1, PT, P6, PT, PT, 0x80, 0x8 ;  /* 0x000000000008581c */ /* 0x000fe2000372f070 */
[C---:B------:R-:W-:Y:S01]  /*6a80*/  @P5 VIADD R2, R3.reuse, 0x200 ;  /* 0x0000020003025836 */ /* 0x040fe20000000000 */
[----:B------:R-:W-:Y:S01]  /*6a90*/  CS2R R74, SRZ ;  /* 0x00000000004a7805 */ /* 0x000fe2000001ff00 */
[----:B------:R-:W-:Y:S01]  /*6aa0*/  @P5 VIADD R3, R3, 0x210 ;  /* 0x0000021003035836 */ /* 0x000fe20000000000 */
[----:B------:R-:W-:Y:S02]  /*6ab0*/  CS2R R72, SRZ ;  /* 0x0000000000487805 */ /* 0x000fe4000001ff00 */
[----:B------:R-:W-:Y:S02]  /*6ac0*/  CS2R R78, SRZ ;  /* 0x00000000004e7805 */ /* 0x000fe4000001ff00 */
[----:B------:R-:W-:Y:S05]  /*6ad0*/  CS2R R76, SRZ ;  /* 0x00000000004c7805 */ /* 0x000fea000001ff00 */
[----:B------:R-:W-:Y:S01]  /*6ae0*/  @P1 VIADD R3, R2, 0xfffffff0 ;  /* 0xfffffff002031836 */ /* 0x000fe20000000000 */
[----:B------:R-:W-:Y:S06]  /*6af0*/  @P2 BRA `(.L_x_115) ;  /* 0x00000000000c2947 */ /* 0x000fec0003800000 */
[----:B------:R-:W-:Y:S04]  /*6b00*/  SHF.L.U32 R2, R92, 0x1f, RZ ;  /* 0x0000001f5c027819 */ /* 0x000fe800000006ff */
[----:B------:R-:W2:Y:S02]  /*6b10*/  SYNCS.PHASECHK.TRANS64.TRYWAIT P1, [R5+URZ+0x80], R2 ;  /* 0x00008002050075a7 */ /* 0x000ea400080211ff */
[----:B--2---:R-:W-:Y:S05]  /*6b20*/  @!P1 BRA `(.L_x_116) ;  /* 0x0000004000f09947 */ /* 0x004fea0003800000 */
.L_x_115:
[----:B------:R-:W-:Y:S05]  /*6b30*/  BSYNC B0 ;  /* 0x0000000000007941 */ /* 0x000fea0003800000 */
.L_x_114:
[----:B------:R-:W-:Y:S01]  /*6b40*/  ISETP.NE.AND P1, PT, R100, RZ, PT ;  /* 0x000000ff6400720c */ /* 0x000fe20003f25270 */
[----:B--2---:R-:W-:Y:S02]  /*6b50*/  VIADD R5, R5, 0xa0 ;  /* 0x000000a005057836 */ /* 0x004fe40000000000 */
[----:B------:R-:W-:Y:S03]  /*6b60*/  VIADD R93, R93, 0x1 ;  /* 0x000000015d5d7836 */ /* 0x000fe60000000000 */
[----:B-1----:R-:W-:Y:S07]  /*6b70*/  PRMT R0, R0, 0x654, R5 ;  /* 0x0000065400007816 */ /* 0x002fee0000000005 */
[----:B------:R1:W2:Y:S04]  /*6b80*/  @P1 LDS.128 R72, [R4+UR43+0x200] ;  /* 0x0002002b04481984 */ /* 0x0002a80008000c00 */
[----:B------:R1:W1:Y:S01]  /*6b90*/  @P1 LDS.128 R76, [R3] ;  /* 0x00000000034c1984 */ /* 0x0002620000000c00 */
[C---:B------:R-:W-:Y:S01]  /*6ba0*/  ISETP.NE.AND P1, PT, R93.reuse, 0x4, PT ;  /* 0x000000045d00780c */ /* 0x040fe20003f25270 */
[----:B------:R-:W-:Y:S01]  /*6bb0*/  @!PT LDS RZ, [RZ] ;  /* 0x00000000fffff984 */ /* 0x000fe20000000800 */
[----:B------:R-:W-:Y:S01]  /*6bc0*/  @!PT LDS RZ, [RZ] ;  /* 0x00000000fffff984 */ /* 0x000fe20000000800 */
[----:B------:R-:W-:Y:S01]  /*6bd0*/  @!PT LDS RZ, [RZ] ;  /* 0x00000000fffff984 */ /* 0x000fe20000000800 */
[----:B------:R-:W-:Y:S01]  /*6be0*/  @!PT LDS RZ, [RZ] ;  /* 0x00000000fffff984 */ /* 0x000fe20000000800 */
[----:B------:R5:W-:Y:S06]  /*6bf0*/  MEMBAR.ALL.CTA ;  /* 0x0000000000007992 */ /* 0x000bec0000008000 */
[----:B-----5:R-:W5:Y:S01]  /*6c00*/  FENCE.VIEW.ASYNC.S ;  /* 0x00000000000073c6 */ /* 0x020f620000000000 */
[----:B------:R-:W-:Y:S02]  /*6c10*/  SEL R5, RZ, 0x1, P1 ;  /* 0x00000001ff057807 */ /* 0x000fe40000800000 */
[----:B------:R-:W-:Y:S02]  /*6c20*/  SEL R93, R93, RZ, P1 ;  /* 0x000000ff5d5d7207 */ /* 0x000fe40000800000 */
[----:B------:R-:W-:Y:S01]  /*6c30*/  LOP3.LUT R92, R92, R5, RZ, 0x3c, !PT ;  /* 0x000000055c5c7212 */ /* 0x000fe200078e3cff */
[----:B-----5:R1:W-:Y:S06]  /*6c40*/  SYNCS.ARRIVE.TRANS64.RED.A1T0 RZ, [R0+URZ], RZ ;  /* 0x000000ff00ff79a7 */ /* 0x0203ec00081004ff */
.L_x_113:
[----:B------:R-:W-:Y:S05]  /*6c50*/  BSYNC B1 ;  /* 0x0000000000017941 */ /* 0x000fea0003800000 */
.L_x_112:
[----:B-1----:R-:W-:Y:S04]  /*6c60*/  SHF.R.U32.HI R0, RZ, 0x15, R39 ;  /* 0x00000015ff007819 */ /* 0x002fe80000011627 */
[----:B------:R-:W-:Y:S01]  /*6c70*/  LOP3.LUT P1, RZ, R0, 0x3, R87, 0x48, !PT ;  /* 0x0000000300ff7812 */ /* 0x000fe20007824857 */
[----:B------:R-:W-:Y:S01]  /*6c80*/  @!UPT UIADD3 URZ, UPT, UPT, URZ, URZ, URZ ;  /* 0x000000fffffff290 */ /* 0x000fe2000fffe0ff */
[----:B----4-:R-:W-:Y:S11]  /*6c90*/  @P0 BRA `(.L_x_117) ;  /* 0x0000000000080947 */ /* 0x010ff60003800000 */
[----:B------:R-:W1:Y:S02]  /*6ca0*/  SYNCS.PHASECHK.TRANS64.TRYWAIT P0, [R90+URZ+0xf0], R7 ;  /* 0x0000f0075a0075a7 */ /* 0x000e6400080011ff */
[----:B-1----:R-:W-:Y:S05]  /*6cb0*/  @!P0 BRA `(.L_x_118) ;  /* 0x0000004000a08947 */ /* 0x002fea0003800000 */
.L_x_117:
[----:B------:R-:W-:Y:S05]  /*6cc0*/  @!P1 BRA `(.L_x_119) ;  /* 0x0000000000409947 */ /* 0x000fea0003800000 */
[----:B------:R-:W4:Y:S01]  /*6cd0*/  LDCU.64 UR8, c[0x4][0x78] ;  /* 0x01000f00ff0877ac */ /* 0x000f220008000a00 */
[----:B------:R-:W-:Y:S01]  /*6ce0*/  MOV R3, 0x0 ;  /* 0x0000000000037802 */ /* 0x000fe20000000f00 */
[----:B------:R-:W-:Y:S02]  /*6cf0*/  HFMA2 R12, -RZ, RZ, 0, 5.9604644775390625e-08 ;  /* 0x00000001ff0c7431 */ /* 0x000fe400000001ff */
[----:B------:R-:W-:Y:S02]  /*6d00*/  IMAD.MOV.U32 R8, RZ, RZ, 0x192 ;  /* 0x00000192ff087424 */ /* 0x000fe400078e00ff */
[----:B------:R-:W-:Y:S01]  /*6d10*/  IMAD.MOV.U32 R13, RZ, RZ, RZ ;  /* 0x000000ffff0d7224 */ /* 0x000fe200078e00ff */
[----:B------:R-:W1:Y:S01]  /*6d20*/  LDCU.64 UR6, c[0x4][0x80] ;  /* 0x01001000ff0677ac */ /* 0x000e620008000a00 */
[----:B------:R-:W2:Y:S01]  /*6d30*/  LDC.64 R2, c[0x4][R3] ;  /* 0x0100000003027b82 */ /* 0x000ea20000000a00 */
[----:B------:R-:W5:Y:S01]  /*6d40*/  LDCU.64 UR4, c[0x4][0x18] ;  /* 0x01000300ff0477ac */ /* 0x000f620008000a00 */
[----:B----4-:R-:W-:Y:S01]  /*6d50*/  MOV R5, UR9 ;  /* 0x0000000900057c02 */ /* 0x010fe20008000f00 */
[----:B------:R-:W-:Y:S01]  /*6d60*/  IMAD.U32 R4, RZ, RZ, UR8 ;  /* 0x00000008ff047e24 */ /* 0x000fe2000f8e00ff */
[----:B-1----:R-:W-:Y:S01]  /*6d70*/  MOV R7, UR7 ;  /* 0x0000000700077c02 */ /* 0x002fe20008000f00 */
[----:B------:R-:W-:Y:S01]  /*6d80*/  IMAD.U32 R6, RZ, RZ, UR6 ;  /* 0x00000006ff067e24 */ /* 0x000fe2000f8e00ff */
[----:B-----5:R-:W-:Y:S01]  /*6d90*/  MOV R11, UR5 ;  /* 0x00000005000b7c02 */ /* 0x020fe20008000f00 */
[----:B------:R-:W-:Y:S02]  /*6da0*/  IMAD.U32 R10, RZ, RZ, UR4 ;  /* 0x00000004ff0a7e24 */ /* 0x000fe4000f8e00ff */
[----:B------:R-:W-:Y:S07]  /*6db0*/  LEPC R20, `(.L_x_119) ;  /* 0x000000001014794e */ /* 0x000fee0000000000 */
[----:B--23--:R-:W-:Y:S05]  /*6dc0*/  CALL.ABS.NOINC R2 ;  /* 0x0000000002007343 */ /* 0x00cfea0003c00000 */
.L_x_119:
[-C--:B--2---:R-:W-:Y:S01]  /*6dd0*/  F2FP.F16.E5M2.UNPACK_B R42, R72.reuse ;  /* 0x00000048ff2a723e */ /* 0x084fe200020004ff */
[----:B------:R-:W-:Y:S05]  /*6de0*/  WARPSYNC.ALL ;  /* 0x0000000000007948 */ /* 0x000fea0003800000 */
[----:B------:R-:W-:Y:S01]  /*6df0*/  R2UR UR4, R39 ;  /* 0x00000000270472ca */ /* 0x000fe200000e0000 */
[--C-:B------:R-:W-:Y:S01]  /*6e00*/  HADD2.F32 R40, -RZ, R42.reuse.H0_H0 ;  /* 0x2000002aff287230 */ /* 0x100fe20000004100 */
[----:B------:R-:W-:Y:S01]  /*6e10*/  F2FP.F16.E5M2.UNPACK_B R43, R72.H1 ;  /* 0x00000048ff2b723e */ /* 0x000fe200030004ff */
[----:B------:R-:W-:Y:S01]  /*6e20*/  HADD2.F32 R42, -RZ, R42.H1_H1 ;  /* 0x3000002aff2a7230 */ /* 0x000fe20000004100 */
[-C--:B------:R-:W-:Y:S01]  /*6e30*/  F2FP.F16.E5M2.UNPACK_B R45, R73.reuse ;  /* 0x00000049ff2d723e */ /* 0x080fe200020004ff */
[----:B------:R-:W-:Y:S01]  /*6e40*/  BSSY.RECONVERGENT B0, `(.L_x_120) ;  /* 0x000009e000007945 */ /* 0x000fe20003800200 */
[----:B------:R-:W-:Y:S01]  /*6e50*/  F2FP.F16.E5M2.UNPACK_B R47, R73.H1 ;  /* 0x00000049ff2f723e */ /* 0x000fe200030004ff */
[--C-:B------:R-:W-:Y:S01]  /*6e60*/  HADD2.F32 R44, -RZ, R43.reuse.H0_H0 ;  /* 0x2000002bff2c7230 */ /* 0x100fe20000004100 */
[-C--:B------:R-:W-:Y:S01]  /*6e70*/  F2FP.F16.E5M2.UNPACK_B R49, R74.reuse ;  /* 0x0000004aff31723e */ /* 0x080fe200020004ff */
[----:B------:R-:W-:Y:S01]  /*6e80*/  HADD2.F32 R46, -RZ, R43.H1_H1 ;  /* 0x3000002bff2e7230 */ /* 0x000fe20000004100 */
[----:B------:R-:W-:Y:S01]  /*6e90*/  F2FP.F16.E5M2.UNPACK_B R51, R74.H1 ;  /* 0x0000004aff33723e */ /* 0x000fe200030004ff */
[--C-:B------:R-:W-:Y:S01]  /*6ea0*/  HADD2.F32 R43, -RZ, R45.reuse.H0_H0 ;  /* 0x2000002dff2b7230 */ /* 0x100fe20000004100 */
[-C--:B------:R-:W-:Y:S01]  /*6eb0*/  F2FP.F16.E5M2.UNPACK_B R53, R75.reuse ;  /* 0x0000004bff35723e */ /* 0x080fe200020004ff */
[----:B-1----:R-:W3:Y:S01]  /*6ec0*/  LDTM.x32 R4, tmem[UR4] ;  /* 0x00000004000479ee */ /* 0x002ee200082c0000 */
[----:B------:R-:W-:Y:S01]  /*6ed0*/  F2FP.F16.E5M2.UNPACK_B R55, R75.H1 ;  /* 0x0000004bff37723e */ /* 0x000fe200030004ff */
[----:B------:R-:W-:Y:S01]  /*6ee0*/  HADD2.F32 R48, -RZ, R45.H1_H1 ;  /* 0x3000002dff307230 */ /* 0x000fe20000004100 */
[-C--:B------:R-:W-:Y:S01]  /*6ef0*/  F2FP.F16.E5M2.UNPACK_B R57, R76.reuse ;  /* 0x0000004cff39723e */ /* 0x080fe200020004ff */
[----:B------:R-:W-:Y:S01]  /*6f00*/  HADD2.F32 R52, -RZ, R49.H1_H1 ;  /* 0x30000031ff347230 */ /* 0x000fe20000004100 */
[----:B------:R-:W-:Y:S01]  /*6f10*/  IADD3 R112, PT, PT, R84, UR43, RZ ;  /* 0x0000002b54707c10 */ /* 0x000fe2000fffe0ff */
[----:B------:R-:W-:Y:S01]  /*6f20*/  HADD2.F32 R56, -RZ, R53.H1_H1 ;  /* 0x30000035ff387230 */ /* 0x000fe20000004100 */
[----:B------:R-:W-:Y:S01]  /*6f30*/  MOV R101, 0x10 ;  /* 0x0000001000657802 */ /* 0x000fe20000000f00 */
[----:B------:R-:W-:Y:S01]  /*6f40*/  HADD2.F32 R60, -RZ, R57.H1_H1 ;  /* 0x30000039ff3c7230 */ /* 0x000fe20000004100 */
[----:B------:R-:W-:Y:S01]  /*6f50*/  LOP3.LUT P5, RZ, R85, 0x80, RZ, 0xc0, !PT ;  /* 0x0000008055ff7812 */ /* 0x000fe200078ac0ff */
[--C-:B------:R-:W-:Y:S01]  /*6f60*/  HADD2.F32 R45, -RZ, R47.reuse.H0_H0 ;  /* 0x2000002fff2d7230 */ /* 0x100fe20000004100 */
[----:B------:R-:W-:Y:S01]  /*6f70*/  F2FP.F16.E5M2.UNPACK_B R59, R76.H1 ;  /* 0x0000004cff3b723e */ /* 0x000fe200030004ff */
[----:B------:R-:W-:Y:S01]  /*6f80*/  HADD2.F32 R50, -RZ, R47.H1_H1 ;  /* 0x3000002fff327230 */ /* 0x000fe20000004100 */
[----:B------:R-:W-:Y:S01]  /*6f90*/  SEL R101, R101, 0xfffffff0, !P5 ;  /* 0xfffffff065657807 */ /* 0x000fe20006800000 */
[----:B------:R-:W-:Y:S01]  /*6fa0*/  HADD2.F32 R47, -RZ, R49.H0_H0 ;  /* 0x20000031ff2f7230 */ /* 0x000fe20000004100 */
[-C--:B------:R-:W-:Y:S01]  /*6fb0*/  F2FP.F16.E5M2.UNPACK_B R61, R77.reuse ;  /* 0x0000004dff3d723e */ /* 0x080fe200020004ff */
[--C-:B------:R-:W-:Y:S01]  /*6fc0*/  HADD2.F32 R49, -RZ, R51.reuse.H0_H0 ;  /* 0x20000033ff317230 */ /* 0x100fe20000004100 */
[----:B------:R-:W-:Y:S01]  /*6fd0*/  F2FP.F16.E5M2.UNPACK_B R63, R77.H1 ;  /* 0x0000004dff3f723e */ /* 0x000fe200030004ff */
[----:B------:R-:W-:Y:S01]  /*6fe0*/  HADD2.F32 R54, -RZ, R51.H1_H1 ;  /* 0x30000033ff367230 */ /* 0x000fe20000004100 */
[-C--:B------:R-:W-:Y:S01]  /*6ff0*/  F2FP.F16.E5M2.UNPACK_B R65, R78.reuse ;  /* 0x0000004eff41723e */ /* 0x080fe200020004ff */
[----:B------:R-:W-:Y:S01]  /*7000*/  HADD2.F32 R51, -RZ, R53.H0_H0 ;  /* 0x20000035ff337230 */ /* 0x000fe20000004100 */
[----:B------:R-:W-:Y:S01]  /*7010*/  F2FP.F16.E5M2.UNPACK_B R67, R78.H1 ;  /* 0x0000004eff43723e */ /* 0x000fe200030004ff */
[----:B------:R-:W-:Y:S01]  /*7020*/  HADD2.F32 R64, -RZ, R61.H1_H1 ;  /* 0x3000003dff407230 */ /* 0x000fe20000004100 */
[----:B------:R-:W-:Y:S01]  /*7030*/  ISETP.NE.AND P0, PT, R97, RZ, PT ;  /* 0x000000ff6100720c */ /* 0x000fe20003f05270 */
[C---:B---3--:R-:W-:Y:S01]  /*7040*/  FMUL R0, R38.reuse, R4 ;  /* 0x0000000426007220 */ /* 0x048fe20000400000 */
[C---:B------:R-:W-:Y:S01]  /*7050*/  FMUL R2, R38.reuse, R5 ;  /* 0x0000000526027220 */ /* 0x040fe20000400000 */
[C---:B------:R-:W-:Y:S01]  /*7060*/  FMUL R4, R38.reuse, R8 ;  /* 0x0000000826047220 */ /* 0x040fe20000400000 */
[C---:B------:R-:W-:Y:S01]  /*7070*/  FMUL R5, R38.reuse, R9 ;  /* 0x0000000926057220 */ /* 0x040fe20000400000 */
[C---:B------:R-:W-:Y:S01]  /*7080*/  FFMA R0, R41.reuse, R40, R0 ;  /* 0x0000002829007223 */ /* 0x040fe20000000000 */
[C---:B------:R-:W-:Y:S01]  /*7090*/  FFMA R2, R41.reuse, R42, R2 ;  /* 0x0000002a29027223 */ /* 0x040fe20000000002 */
[C---:B------:R-:W-:Y:S01]  /*70a0*/  FMUL R8, R38.reuse, R12 ;  /* 0x0000000c26087220 */ /* 0x040fe20000400000 */
[C---:B------:R-:W-:Y:S01]  /*70b0*/  FMUL R9, R38.reuse, R13 ;  /* 0x0000000d26097220 */ /* 0x040fe20000400000 */
[C---:B------:R-:W-:Y:S01]  /*70c0*/  FMUL R12, R38.reuse, R16 ;  /* 0x00000010260c7220 */ /* 0x040fe20000400000 */
[C---:B------:R-:W-:Y:S01]  /*70d0*/  FMUL R13, R38.reuse, R17 ;  /* 0x00000011260d7220 */ /* 0x040fe20000400000 */
[C---:B------:R-:W-:Y:S01]  /*70e0*/  FMUL R16, R38.reuse, R20 ;  /* 0x0000001426107220 */ /* 0x040fe20000400000 */
[C---:B------:R-:W-:Y:S01]  /*70f0*/  FMUL R17, R38.reuse, R21 ;  /* 0x0000001526117220 */ /* 0x040fe20000400000 */
[C---:B------:R-:W-:Y:S01]  /*7100*/  FMUL R20, R38.reuse, R24 ;  /* 0x0000001826147220 */ /* 0x040fe20000400000 */
[C---:B------:R-:W-:Y:S01]  /*7110*/  FMUL R21, R38.reuse, R25 ;  /* 0x0000001926157220 */ /* 0x040fe20000400000 */
[----:B------:R-:W-:Y:S02]  /*7120*/  HADD2.F32 R68, -RZ, R65.H1_H1 ;  /* 0x30000041ff447230 */ /* 0x000fe40000004100 */
[C---:B------:R-:W-:Y:S01]  /*7130*/  FMUL R24, R38.reuse, R28 ;  /* 0x0000001c26187220 */ /* 0x040fe20000400000 */
[C---:B------:R-:W-:Y:S01]  /*7140*/  FMUL R25, R38.reuse, R29 ;  /* 0x0000001d26197220 */ /* 0x040fe20000400000 */
[C---:B------:R-:W-:Y:S01]  /*7150*/  FMUL R28, R38.reuse, R32 ;  /* 0x00000020261c7220 */ /* 0x040fe20000400000 */
[C---:B------:R-:W-:Y:S01]  /*7160*/  FMUL R29, R38.reuse, R33 ;  /* 0x00000021261d7220 */ /* 0x040fe20000400000 */
[C---:B------:R-:W-:Y:S01]  /*7170*/  FMUL R3, R38.reuse, R6 ;  /* 0x0000000626037220 */ /* 0x040fe20000400000 */
[C---:B------:R-:W-:Y:S01]  /*7180*/  FMUL R7, R38.reuse, R7 ;  /* 0x0000000726077220 */ /* 0x040fe20000400000 */
[----:B------:R-:W-:Y:S01]  /*7190*/  FMUL R6, R38, R10 ;  /* 0x0000000a26067220 */ /* 0x000fe20000400000 */
[-C--:B------:R-:W-:Y:S01]  /*71a0*/  F2FP.F16.E5M2.UNPACK_B R40, R79.reuse ;  /* 0x0000004fff28723e */ /* 0x080fe200020004ff */
[C---:B------:R-:W-:Y:S01]  /*71b0*/  FFMA R3, R41.reuse, R44, R3 ;  /* 0x0000002c29037223 */ /* 0x040fe20000000003 */
[C---:B------:R-:W-:Y:S01]  /*71c0*/  FFMA R7, R41.reuse, R46, R7 ;  /* 0x0000002e29077223 */ /* 0x040fe20000000007 */
[----:B------:R-:W-:Y:S01]  /*71d0*/  F2FP.F16.E5M2.UNPACK_B R42, R79.H1 ;  /* 0x0000004fff2a723e */ /* 0x000fe200030004ff */
[C---:B------:R-:W-:Y:S01]  /*71e0*/  FFMA R4, R41.reuse, R43, R4 ;  /* 0x0000002b29047223 */ /* 0x040fe20000000004 */
[C---:B------:R-:W-:Y:S01]  /*71f0*/  FFMA R5, R41.reuse, R48, R5 ;  /* 0x0000003029057223 */ /* 0x040fe20000000005 */
[----:B------:R-:W-:Y:S01]  /*7200*/  ISETP.NE.AND P6, PT, R102, RZ, PT ;  /* 0x000000ff6600720c */ /* 0x000fe20003fc5270 */
[----:B------:R-:W-:Y:S01]  /*7210*/  FFMA R6, R41, R45, R6 ;  /* 0x0000002d29067223 */ /* 0x000fe20000000006 */
[----:B------:R-:W-:Y:S01]  /*7220*/  F2FP.SATFINITE.E5M2.F32.PACK_AB_MERGE_C R99, R7, R3, RZ ;  /* 0x000000030763723e */ /* 0x000fe200048060ff */
[C---:B------:R-:W-:Y:S01]  /*7230*/  FMUL R11, R38.reuse, R11 ;  /* 0x0000000b260b7220 */ /* 0x040fe20000400000 */
[C---:B------:R-:W-:Y:S01]  /*7240*/  FMUL R10, R38.reuse, R14 ;  /* 0x0000000e260a7220 */ /* 0x040fe20000400000 */
[----:B------:R-:W-:Y:S01]  /*7250*/  FMUL R15, R38, R15 ;  /* 0x0000000f260f7220 */ /* 0x000fe20000400000 */
[----:B------:R-:W-:Y:S01]  /*7260*/  F2FP.SATFINITE.E5M2.F32.PACK_AB_MERGE_C R104, R2, R0, R99 ;  /* 0x000000000268723e */ /* 0x000fe20004806063 */
[C---:B------:R-:W-:Y:S01]  /*7270*/  FFMA R11, R41.reuse, R50, R11 ;  /* 0x00000032290b7223 */ /* 0x040fe2000000000b */
[----:B------:R-:W-:Y:S01]  /*7280*/  IADD3 R99, PT, PT, R112, R101, RZ ;  /* 0x0000006570637210 */ /* 0x000fe20007ffe0ff */
[C---:B------:R-:W-:Y:S01]  /*7290*/  FFMA R8, R41.reuse, R47, R8 ;  /* 0x0000002f29087223 */ /* 0x040fe20000000008 */
[----:B------:R-:W-:Y:S01]  /*72a0*/  FFMA R9, R41, R52, R9 ;  /* 0x0000003429097223 */ /* 0x000fe20000000009 */
[--C-:B------:R-:W-:Y:S01]  /*72b0*/  HADD2.F32 R53, -RZ, R55.reuse.H0_H0 ;  /* 0x20000037ff357230 */ /* 0x100fe20000004100 */
[----:B------:R-:W-:Y:S01]  /*72c0*/  F2FP.SATFINITE.E5M2.F32.PACK_AB_MERGE_C R105, R11, R6, RZ ;  /* 0x000000060b69723e */ /* 0x000fe200048060ff */
[C---:B------:R-:W-:Y:S01]  /*72d0*/  FFMA R10, R41.reuse, R49, R10 ;  /* 0x00000031290a7223 */ /* 0x040fe2000000000a */
[C---:B------:R-:W-:Y:S01]  /*72e0*/  FFMA R15, R41.reuse, R54, R15 ;  /* 0x00000036290f7223 */ /* 0x040fe2000000000f */
[----:B------:R-:W-:Y:S01]  /*72f0*/  FFMA R12, R41, R51, R12 ;  /* 0x00000033290c7223 */ /* 0x000fe2000000000c */
[----:B------:R-:W-:Y:S01]  /*7300*/  F2FP.SATFINITE.E5M2.F32.PACK_AB_MERGE_C R105, R5, R4, R105 ;  /* 0x000000040569723e */ /* 0x000fe20004806069 */
[----:B------:R-:W-:Y:S01]  /*7310*/  FFMA R13, R41, R56, R13 ;  /* 0x00000038290d7223 */ /* 0x000fe2000000000d */
[----:B------:R-:W-:Y:S01]  /*7320*/  HADD2.F32 R58, -RZ, R55.H1_H1 ;  /* 0x30000037ff3a7230 */ /* 0x000fe20000004100 */
[----:B------:R-:W-:Y:S01]  /*7330*/  F2FP.SATFINITE.E5M2.F32.PACK_AB_MERGE_C R106, R15, R10, RZ ;  /* 0x0000000a0f6a723e */ /* 0x000fe200048060ff */
[----:B------:R-:W-:Y:S02]  /*7340*/  HADD2.F32 R55, -RZ, R57.H0_H0 ;  /* 0x20000039ff377230 */ /* 0x000fe40000004100 */
[C---:B------:R-:W-:Y:S01]  /*7350*/  FMUL R14, R38.reuse, R18 ;  /* 0x00000012260e7220 */ /* 0x040fe20000400000 */
[C---:B------:R-:W-:Y:S01]  /*7360*/  FMUL R19, R38.reuse, R19 ;  /* 0x0000001326137220 */ /* 0x040fe20000400000 */
[--C-:B------:R-:W-:Y:S02]  /*7370*/  HADD2.F32 R57, -RZ, R59.reuse.H0_H0 ;  /* 0x2000003bff397230 */ /* 0x100fe40000004100 */
[C---:B------:R-:W-:Y:S01]  /*7380*/  FMUL R18, R38.reuse, R22 ;  /* 0x0000001626127220 */ /* 0x040fe20000400000 */
[C---:B------:R-:W-:Y:S01]  /*7390*/  FFMA R14, R41.reuse, R53, R14 ;  /* 0x00000035290e7223 */ /* 0x040fe2000000000e */
[----:B------:R-:W-:Y:S02]  /*73a0*/  HADD2.F32 R62, -RZ, R59.H1_H1 ;  /* 0x3000003bff3e7230 */ /* 0x000fe40000004100 */
[C---:B------:R-:W-:Y:S01]  /*73b0*/  FFMA R19, R41.reuse, R58, R19 ;  /* 0x0000003a29137223 */ /* 0x040fe20000000013 */
[----:B------:R-:W-:Y:S02]  /*73c0*/  HADD2.F32 R59, -RZ, R61.H0_H0 ;  /* 0x2000003dff3b7230 */ /* 0x000fe40000004100 */
[C---:B------:R-:W-:Y:S01]  /*73d0*/  FMUL R23, R38.reuse, R23 ;  /* 0x0000001726177220 */ /* 0x040fe20000400000 */
[C---:B------:R-:W-:Y:S01]  /*73e0*/  FFMA R16, R41.reuse, R55, R16 ;  /* 0x0000003729107223 */ /* 0x040fe20000000010 */
[C---:B------:R-:W-:Y:S01]  /*73f0*/  FFMA R17, R41.reuse, R60, R17 ;  /* 0x0000003c29117223 */ /* 0x040fe20000000011 */
[--C-:B------:R-:W-:Y:S02]  /*7400*/  HADD2.F32 R61, -RZ, R63.reuse.H0_H0 ;  /* 0x2000003fff3d7230 */ /* 0x100fe40000004100 */
[C---:B------:R-:W-:Y:S01]  /*7410*/  FFMA R18, R41.reuse, R57, R18 ;  /* 0x0000003929127223 */ /* 0x040fe20000000012 */
[----:B------:R-:W-:Y:S02]  /*7420*/  HADD2.F32 R66, -RZ, R63.H1_H1 ;  /* 0x3000003fff427230 */ /* 0x000fe40000004100 */
[C---:B------:R-:W-:Y:S01]  /*7430*/  FMUL R22, R38.reuse, R26 ;  /* 0x0000001a26167220 */ /* 0x040fe20000400000 */
[----:B------:R-:W-:Y:S02]  /*7440*/  HADD2.F32 R63, -RZ, R65.H0_H0 ;  /* 0x20000041ff3f7230 */ /* 0x000fe40000004100 */
[C---:B------:R-:W-:Y:S01]  /*7450*/  FFMA R23, R41.reuse, R62, R23 ;  /* 0x0000003e29177223 */ /* 0x040fe20000000017 */
[C---:B------:R-:W-:Y:S01]  /*7460*/  FMUL R27, R38.reuse, R27 ;  /* 0x0000001b261b7220 */ /* 0x040fe20000400000 */
[C---:B------:R-:W-:Y:S01]  /*7470*/  FFMA R20, R41.reuse, R59, R20 ;  /* 0x0000003b29147223 */ /* 0x040fe20000000014 */
[C---:B------:R-:W-:Y:S01]  /*7480*/  FFMA R21, R41.reuse, R64, R21 ;  /* 0x0000004029157223 */ /* 0x040fe20000000015 */
[--C-:B------:R-:W-:Y:S02]  /*7490*/  HADD2.F32 R65, -RZ, R67.reuse.H0_H0 ;  /* 0x20000043ff417230 */ /* 0x100fe40000004100 */
[C---:B------:R-:W-:Y:S01]  /*74a0*/  FFMA R22, R41.reuse, R61, R22 ;  /* 0x0000003d29167223 */ /* 0x040fe20000000016 */
[----:B------:R-:W-:Y:S02]  /*74b0*/  HADD2.F32 R70, -RZ, R67.H1_H1 ;  /* 0x30000043ff467230 */ /* 0x000fe40000004100 */
[C---:B------:R-:W-:Y:S01]  /*74c0*/  FMUL R26, R38.reuse, R30 ;  /* 0x0000001e261a7220 */ /* 0x040fe20000400000 */
[--C-:B------:R-:W-:Y:S02]  /*74d0*/  HADD2.F32 R67, -RZ, R40.reuse.H0_H0 ;  /* 0x20000028ff437230 */ /* 0x100fe40000004100 */
[C---:B------:R-:W-:Y:S01]  /*74e0*/  FFMA R27, R41.reuse, R66, R27 ;  /* 0x00000042291b7223 */ /* 0x040fe2000000001b */
[C---:B------:R-:W-:Y:S01]  /*74f0*/  FMUL R31, R38.reuse, R31 ;  /* 0x0000001f261f7220 */ /* 0x040fe20000400000 */
[C---:B------:R-:W-:Y:S01]  /*7500*/  FFMA R24, R41.reuse, R63, R24 ;  /* 0x0000003f29187223 */ /* 0x040fe20000000018 */
[----:B------:R-:W-:Y:S02]  /*7510*/  HADD2.F32 R40, -RZ, R40.H1_H1 ;  /* 0x30000028ff287230 */ /* 0x000fe40000004100 */
[C---:B------:R-:W-:Y:S01]  /*7520*/  FFMA R25, R41.reuse, R68, R25 ;  /* 0x0000004429197223 */ /* 0x040fe20000000019 */
[--C-:B------:R-:W-:Y:S02]  /*7530*/  HADD2.F32 R69, -RZ, R42.reuse.H0_H0 ;  /* 0x2000002aff457230 */ /* 0x100fe40000004100 */
[C---:B------:R-:W-:Y:S01]  /*7540*/  FFMA R26, R41.reuse, R65, R26 ;  /* 0x00000041291a7223 */ /* 0x040fe2000000001a */
[----:B------:R-:W-:Y:S02]  /*7550*/  HADD2.F32 R42, -RZ, R42.H1_H1 ;  /* 0x3000002aff2a7230 */ /* 0x000fe40000004100 */
[C---:B------:R-:W-:Y:S01]  /*7560*/  FMUL R30, R38.reuse, R34 ;  /* 0x00000022261e7220 */ /* 0x040fe20000400000 */
[----:B------:R-:W-:Y:S01]  /*7570*/  FFMA R31, R41, R70, R31 ;  /* 0x00000046291f7223 */ /* 0x000fe2000000001f */
[----:B------:R-:W-:Y:S01]  /*7580*/  FMUL R35, R38, R35 ;  /* 0x0000002326237220 */ /* 0x000fe20000400000 */
[----:B------:R-:W-:Y:S01]  /*7590*/  F2FP.SATFINITE.E5M2.F32.PACK_AB_MERGE_C R107, R19, R14, RZ ;  /* 0x0000000e136b723e */ /* 0x000fe200048060ff */
[C---:B------:R-:W-:Y:S01]  /*75a0*/  FFMA R28, R41.reuse, R67, R28 ;  /* 0x00000043291c7223 */ /* 0x040fe2000000001c */
[C---:B------:R-:W-:Y:S01]  /*75b0*/  FFMA R29, R41.reuse, R40, R29 ;  /* 0x00000028291d7223 */ /* 0x040fe2000000001d */
[C---:B------:R-:W-:Y:S01]  /*75c0*/  FFMA R30, R41.reuse, R69, R30 ;  /* 0x00000045291e7223 */ /* 0x040fe2000000001e */
[----:B------:R-:W-:Y:S01]  /*75d0*/  FFMA R35, R41, R42, R35 ;  /* 0x0000002a29237223 */ /* 0x000fe20000000023 */
[----:B------:R-:W-:Y:S02]  /*75e0*/  F2FP.SATFINITE.E5M2.F32.PACK_AB_MERGE_C R106, R9, R8, R106 ;  /* 0x00000008096a723e */ /* 0x000fe4000480606a */
[----:B------:R-:W-:Y:S02]  /*75f0*/  F2FP.SATFINITE.E5M2.F32.PACK_AB_MERGE_C R107, R13, R12, R107 ;  /* 0x0000000c0d6b723e */ /* 0x000fe4000480606b */
[----:B------:R-:W-:Y:S02]  /*7600*/  F2FP.SATFINITE.E5M2.F32.PACK_AB_MERGE_C R108, R23, R18, RZ ;  /* 0x00000012176c723e */ /* 0x000fe400048060ff */
[----:B------:R-:W-:Y:S01]  /*7610*/  F2FP.SATFINITE.E5M2.F32.PACK_AB_MERGE_C R109, R27, R22, RZ ;  /* 0x000000161b6d723e */ /* 0x000fe200048060ff */
[----:B------:R1:W-:Y:S01]  /*7620*/  STS.128 [R84+UR43+0x4200], R104 ;  /* 0x0042006854007988 */ /* 0x0003e20008000c2b */
[----:B------:R-:W-:Y:S02]  /*7630*/  F2FP.SATFINITE.E5M2.F32.PACK_AB_MERGE_C R103, R31, R26, RZ ;  /* 0x0000001a1f67723e */ /* 0x000fe400048060ff */
[----:B------:R-:W-:Y:S02]  /*7640*/  F2FP.SATFINITE.E5M2.F32.PACK_AB_MERGE_C R113, R35, R30, RZ ;  /* 0x0000001e2371723e */ /* 0x000fe400048060ff */
[----:B------:R-:W-:Y:S02]  /*7650*/  F2FP.SATFINITE.E5M2.F32.PACK_AB_MERGE_C R108, R17, R16, R108 ;  /* 0x00000010116c723e */ /* 0x000fe4000480606c */
[----:B------:R-:W-:Y:S02]  /*7660*/  F2FP.SATFINITE.E5M2.F32.PACK_AB_MERGE_C R109, R21, R20, R109 ;  /* 0x00000014156d723e */ /* 0x000fe4000480606d */
[----:B------:R-:W-:Y:S02]  /*7670*/  F2FP.SATFINITE.E5M2.F32.PACK_AB_MERGE_C R110, R25, R24, R103 ;  /* 0x00000018196e723e */ /* 0x000fe40004806067 */
[----:B------:R-:W-:Y:S02]  /*7680*/  F2FP.SATFINITE.E5M2.F32.PACK_AB_MERGE_C R111, R29, R28, R113 ;  /* 0x0000001c1d6f723e */ /* 0x000fe40004806071 */
[----:B------:R-:W-:Y:S02]  /*7690*/  LEA R103, R93, UR43, 0x3 ;  /* 0x0000002b5d677c11 */ /* 0x000fe4000f8e18ff */
[----:B------:R-:W-:Y:S01]  /*76a0*/  @P6 SHF.L.U32 R112, R92, 0x1f, RZ ;  /* 0x0000001f5c706819 */ /* 0x000fe200000006ff */
[----:B------:R1:W-:Y:S01]  /*76b0*/  STS.128 [R99+0x4200], R108 ;  /* 0x0042006c63007388 */ /* 0x0003e20000000c00 */
[----:B------:R-:W-:Y:S01]  /*76c0*/  @!PT LDS RZ, [RZ] ;  /* 0x00000000fffff984 */ /* 0x000fe20000000800 */
[----:B------:R-:W-:Y:S01]  /*76d0*/  @!PT LDS RZ, [RZ] ;  /* 0x00000000fffff984 */ /* 0x000fe20000000800 */
[----:B------:R-:W-:Y:S01]  /*76e0*/  @!PT LDS RZ, [RZ] ;  /* 0x00000000fffff984 */ /* 0x000fe20000000800 */
[----:B------:R-:W-:Y:S01]  /*76f0*/  @!PT LDS RZ, [RZ] ;  /* 0x00000000fffff984 */ /* 0x000fe20000000800 */
[----:B------:R2:W-:Y:S07]  /*7700*/  MEMBAR.ALL.CTA ;  /* 0x0000000000007992 */ /* 0x0005ee0000008000 */
[----:B--2---:R-:W2:Y:S02]  /*7710*/  FENCE.VIEW.ASYNC.S ;  /* 0x00000000000073c6 */ /* 0x004ea40000000000 */
[----:B--2---:R-:W-:Y:S06]  /*7720*/  BAR.SYNC.DEFER_BLOCKING 0x1, 0x80 ;  /* 0x0042000000007b1d */ /* 0x004fec0000010000 */
[----:B------:R-:W-:Y:S05]  /*7730*/  @P0 BRA `(.L_x_121) ;  /* 0x0000000000380947 */ /* 0x000fea0003800000 */
[----:B------:R-:W-:Y:S01]  /*7740*/  UIADD3 UR4, UPT, UPT, UR43, 0x4200, URZ ;  /* 0x000042002b047890 */ /* 0x000fe2000fffe0ff */
[----:B------:R-:W-:Y:S01]  /*7750*/  UMOV UR51, UR36 ;  /* 0x0000002400337c82 */ /* 0x000fe20008000000 */
[----:B------:R-:W-:Y:S02]  /*7760*/  UIADD3 UR9, UPT, UPT, UR49, 0x80, URZ ;  /* 0x0000008031097890 */ /* 0x000fe4000fffe0ff */
[----:B------:R-:W-:Y:S02]  /*7770*/  UIADD3 UR8, UPT, UPT, UR43, 0x4a00, URZ ;  /* 0x00004a002b087890 */ /* 0x000fe4000fffe0ff */
[----:B------:R-:W-:Y:S01]  /*7780*/  MOV R96, UR4 ;  /* 0x0000000400607c02 */ /* 0x000fe20008000f00 */
[----:B------:R-:W-:Y:S01]  /*7790*/  UIADD3 UR4, UP0, UPT, UR62, 0x680, URZ ;  /* 0x000006803e047890 */ /* 0x000fe2000ff1e0ff */
[----:B------:R-:W-:Y:S02]  /*77a0*/  UMOV UR10, UR50 ;  /* 0x00000032000a7c82 */ /* 0x000fe40008000000 */
[----:B------:R-:W-:Y:S01]  /*77b0*/  R2UR UR48, R96 ;  /* 0x00000000603072ca */ /* 0x000fe200000e0000 */
[----:B------:R-:W-:Y:S01]  /*77c0*/  UIADD3.X UR5, UPT, UPT, URZ, UR63, URZ, UP0, !UPT ;  /* 0x0000003fff057290 */ /* 0x000fe200087fe4ff */
[----:B------:R-:W-:Y:S11]  /*77d0*/  UMOV UR11, UR36 ;  /* 0x00000024000b7c82 */ /* 0x000ff60008000000 */
[----:B------:R2:W-:Y:S01]  /*77e0*/  UTMASTG.3D [UR48], [UR4] ;  /* 0x00000030040073b5 */ /* 0x0005e20008010000 */
[----:B------:R2:W-:Y:S01]  /*77f0*/  UTMASTG.3D [UR8], [UR4] ;  /* 0x00000008040073b5 */ /* 0x0005e20008010000 */
[----:B------:R0:W-:Y:S01]  /*7800*/  UTMACMDFLUSH ;  /* 0x00000000000079b7 */ /* 0x0001e20000000000 */
[----:B--2---:R-:W-:Y:S04]  /*7810*/  DEPBAR.LE SB0, 0x1 ;  /* 0x000080400000791a */ /* 0x004fe80000000000 */
.L_x_121:
[----:B------:R-:W-:Y:S05]  /*7820*/  BSYNC.RECONVERGENT B0 ;  /* 0x0000000000007941 */ /* 0x000fea0003800200 */
.L_x_120:
[----:B------:R-:W-:Y:S06]  /*7830*/  BAR.SYNC.DEFER_BLOCKING 0x1, 0x80 ;  /* 0x0042000000007b1d */ /* 0x000fec0000010000 */
[----:B------:R-:W2:Y:S01]  /*7840*/  @P6 SYNCS.PHASECHK.TRANS64.TRYWAIT P0, [R103+URZ+0x80], R112 ;  /* 0x00008070670065a7 */ /* 0x000ea200080011ff */
[----:B------:R-:W-:Y:S01]  /*7850*/  BSSY B1, `(.L_x_122) ;  /* 0x0000020000017945 */ /* 0x000fe20003800000 */
[----:B--2---:R-:W-:Y:S03]  /*7860*/  @P6 SEL R71, RZ, 0x1, !P0 ;  /* 0x00000001ff476807 */ /* 0x004fe60004000000 */
[----:B------:R-:W-:Y:S05]  /*7870*/  @!P6 BRA `(.L_x_123) ;  /* 0x000000000074e947 */ /* 0x000fea0003800000 */
[----:B------:R-:W-:Y:S01]  /*7880*/  ISETP.NE.AND P1, PT, R100, RZ, PT ;  /* 0x000000ff6400720c */ /* 0x000fe20003f25270 */
[----:B------:R-:W2:Y:S01]  /*7890*/  S2R R0, SR_CgaCtaId ;  /* 0x0000000000007919 */ /* 0x000ea20000008800 */
[----:B------:R-:W-:Y:S01]  /*78a0*/  ISETP.NE.AND P0, PT, R71, RZ, PT ;  /* 0x000000ff4700720c */ /* 0x000fe20003f05270 */
[----:B------:R-:W-:Y:S10]  /*78b0*/  BSSY B0, `(.L_x_124) ;  /* 0x0000008000007945 */ /* 0x000ff40003800000 */
[----:B------:R-:W-:Y:S05]  /*78c0*/  @P1 IMAD R2, R93, 0x1000, R84 ;  /* 0x000010005d021824 */ /* 0x000fea00078e0254 */
[----:B------:R-:W-:Y:S05]  /*78d0*/  @P1 IADD3 R4, PT, PT, R2, UR43, RZ ;  /* 0x0000002b02041c10 */ /* 0x000fea000fffe0ff */
[----:B------:R-:W-:Y:S01]  /*78e0*/  @P1 IMAD.IADD R3, R4, 0x1, R101 ;  /* 0x0000000104031824 */ /* 0x000fe200078e0265 */
[----:B------:R-:W-:Y:S06]  /*78f0*/  @P0 BRA `(.L_x_125) ;  /* 0x00000000000c0947 */ /* 0x000fec0003800000 */
[----:B------:R-:W-:Y:S04]  /*7900*/  SHF.L.U32 R4, R92, 0x1f, RZ ;  /* 0x0000001f5c047819 */ /* 0x000fe800000006ff */
[----:B------:R-:W3:Y:S02]  /*7910*/  SYNCS.PHASECHK.TRANS64.TRYWAIT P0, [R103+URZ+0x80], R4 ;  /* 0x00008004670075a7 */ /* 0x000ee400080011ff */
[----:B---3--:R-:W-:Y:S05]  /*7920*/  @!P0 BRA `(.L_x_126) ;  /* 0x0000003400988947 */ /* 0x008fea0003800000 */
.L_x_125:
[----:B------:R-:W-:Y:S05]  /*7930*/  BSYNC B0 ;  /* 0x0000000000007941 */ /* 0x000fea0003800000 */
.L_x_124:
[----:B------:R-:W-:Y:S01]  /*7940*/  ISETP.NE.AND P0, PT, R100, RZ, PT ;  /* 0x000000ff6400720c */ /* 0x000fe20003f05270 */
[----:B---3--:R-:W-:Y:S02]  /*7950*/  VIADD R103, R103, 0xa0 ;  /* 0x000000a067677836 */ /* 0x008fe40000000000 */
[----:B------:R-:W-:Y:S03]  /*7960*/  VIADD R93, R93, 0x1 ;  /* 0x000000015d5d7836 */ /* 0x000fe60000000000 */
[----:B--2---:R-:W-:Y:S07]  /*7970*/  PRMT R0, R0, 0x654, R103 ;  /* 0x0000065400007816 */ /* 0x004fee0000000067 */
[----:B------:R2:W3:Y:S04]  /*7980*/  @P0 LDS.128 R72, [R2+UR43+0x200] ;  /* 0x0002002b02480984 */ /* 0x0004e80008000c00 */
[----:B------:R2:W4:Y:S01]  /*7990*/  @P0 LDS.128 R76, [R3+0x200] ;  /* 0x00020000034c0984 */ /* 0x0005220000000c00 */
        /* <DEDUP_REMOVED lines=11> */
.L_x_123:
[----:B------:R-:W-:Y:S05]  /*7a50*/  BSYNC B1 ;  /* 0x0000000000017941 */ /* 0x000fea0003800000 */
.L_x_122:
[----:B--2---:R-:W-:Y:S05]  /*7a60*/  VIADD R0, R39, 0x20 ;  /* 0x0000002027007836 */ /* 0x004fea0000000000 */
[----:B------:R-:W-:Y:S04]  /*7a70*/  SHF.R.U32.HI R0, RZ, 0x15, R0 ;  /* 0x00000015ff007819 */ /* 0x000fe80000011600 */
[----:B------:R-:W-:Y:S11]  /*7a80*/  LOP3.LUT P0, RZ, R0, 0x3, R87, 0x48, !PT ;  /* 0x0000000300ff7812 */ /* 0x000ff60007804857 */
[----:B------:R-:W-:Y:S02]  /*7a90*/  @!UPT UIADD3 URZ, UPT, UPT, URZ, URZ, URZ ;  /* 0x000000fffffff290 */ /* 0x000fe4000fffe0ff */
[----:B------:R-:W-:Y:S05]  /*7aa0*/  @!P0 BRA `(.L_x_127) ;  /* 0x0000000000408947 */ /* 0x000fea0003800000 */
[----:B------:R-:W2:Y:S01]  /*7ab0*/  LDCU.64 UR8, c[0x4][0x78] ;  /* 0x01000f00ff0877ac */ /* 0x000ea20008000a00 */
[----:B------:R-:W-:Y:S01]  /*7ac0*/  MOV R3, 0x0 ;  /* 0x0000000000037802 */ /* 0x000fe20000000f00 */
[----:B------:R-:W-:Y:S02]  /*7ad0*/  HFMA2 R12, -RZ, RZ, 0, 5.9604644775390625e-08 ;  /* 0x00000001ff0c7431 */ /* 0x000fe400000001ff */
[----:B------:R-:W-:Y:S02]  /*7ae0*/  IMAD.MOV.U32 R8, RZ, RZ, 0x192 ;  /* 0x00000192ff087424 */ /* 0x000fe400078e00ff */
[----:B------:R-:W-:Y:S01]  /*7af0*/  IMAD.MOV.U32 R13, RZ, RZ, RZ ;  /* 0x000000ffff0d7224 */ /* 0x000fe200078e00ff */
[----:B------:R-:W5:Y:S01]  /*7b00*/  LDCU.64 UR6, c[0x4][0x80] ;  /* 0x01001000ff0677ac */ /* 0x000f620008000a00 */
[----:B------:R-:W1:Y:S01]  /*7b10*/  LDC.64 R2, c[0x4][R3] ;  /* 0x0100000003027b82 */ /* 0x000e620000000a00 */
[----:B------:R-:W3:Y:S01]  /*7b20*/  LDCU.64 UR4, c[0x4][0x18] ;  /* 0x01000300ff0477ac */ /* 0x000ee20008000a00 */
[----:B--2---:R-:W-:Y:S01]  /*7b30*/  MOV R5, UR9 ;  /* 0x0000000900057c02 */ /* 0x004fe20008000f00 */
[----:B------:R-:W-:Y:S01]  /*7b40*/  IMAD.U32 R4, RZ, RZ, UR8 ;  /* 0x00000008ff047e24 */ /* 0x000fe2000f8e00ff */
[----:B-----5:R-:W-:Y:S01]  /*7b50*/  MOV R7, UR7 ;  /* 0x0000000700077c02 */ /* 0x020fe20008000f00 */
[----:B------:R-:W-:Y:S01]  /*7b60*/  IMAD.U32 R6, RZ, RZ, UR6 ;  /* 0x00000006ff067e24 */ /* 0x000fe2000f8e00ff */
[----:B---3--:R-:W-:Y:S01]  /*7b70*/  MOV R11, UR5 ;  /* 0x00000005000b7c02 */ /* 0x008fe20008000f00 */
[----:B------:R-:W-:Y:S02]  /*7b80*/  IMAD.U32 R10, RZ, RZ, UR4 ;  /* 0x00000004ff0a7e24 */ /* 0x000fe4000f8e00ff */
[----:B------:R-:W-:Y:S07]  /*7b90*/  LEPC R20, `(.L_x_127) ;  /* 0x000000001014794e */ /* 0x000fee0000000000 */
[----:B-1--4-:R-:W-:Y:S05]  /*7ba0*/  CALL.ABS.NOINC R2 ;  /* 0x0000000002007343 */ /* 0x012fea0003c00000 */
.L_x_127:
[-C--:B---3--:R-:W-:Y:S01]  /*7bb0*/  F2FP.F16.E5M2.UNPACK_B R42, R72.reuse ;  /* 0x00000048ff2a723e */ /* 0x088fe200020004ff */
        /* <DEDUP_REMOVED lines=13> */
[----:B------:R-:W-:Y:S01]  /*7c90*/  F2FP.F16.E5M2.UNPACK_B R54, R75 ;  /* 0x0000004bff36723e */ /* 0x000fe200020004ff */
[----:B------:R-:W2:Y:S01]  /*7ca0*/  LDTM.x32 R4, tmem[UR4+0x20] ;  /* 0x00002004000479ee */ /* 0x000ea200082c0000 */
[----:B------:R-:W-:Y:S01]  /*7cb0*/  HADD2.F32 R46, -RZ, R46.H1_H1 ;  /* 0x3000002eff2e7230 */ /* 0x000fe20000004100 */
[----:B----4-:R-:W-:Y:S01]  /*7cc0*/  F2FP.F16.E5M2.UNPACK_B R58, R76 ;  /* 0x0000004cff3a723e */ /* 0x010fe200020004ff */
[--C-:B------:R-:W-:Y:S01]  /*7cd0*/  HADD2.F32 R49, -RZ, R50.reuse.H0_H0 ;  /* 0x20000032ff317230 */ /* 0x100fe20000004100 */
[----:B------:R-:W-:Y:S01]  /*7ce0*/  F2FP.F16.E5M2.UNPACK_B R62, R77 ;  /* 0x0000004dff3e723e */ /* 0x000fe200020004ff */
[----:B------:R-:W-:Y:S01]  /*7cf0*/  HADD2.F32 R50, -RZ, R50.H1_H1 ;  /* 0x30000032ff327230 */ /* 0x000fe20000004100 */
[----:B------:R-:W-:Y:S01]  /*7d00*/  F2FP.F16.E5M2.UNPACK_B R66, R78 ;  /* 0x0000004eff42723e */ /* 0x000fe200020004ff */
[--C-:B------:R-:W-:Y:S01]  /*7d10*/  HADD2.F32 R53, -RZ, R54.reuse.H0_H0 ;  /* 0x20000036ff357230 */ /* 0x100fe20000004100 */
[----:B------:R-:W-:Y:S01]  /*7d20*/  F2FP.F16.E5M2.UNPACK_B R70, R79 ;  /* 0x0000004fff46723e */ /* 0x000fe200020004ff */
[----:B------:R-:W-:Y:S01]  /*7d30*/  HADD2.F32 R54, -RZ, R54.H1_H1 ;  /* 0x30000036ff367230 */ /* 0x000fe20000004100 */
[----:B------:R-:W-:Y:S01]  /*7d40*/  F2FP.F16.E5M2.UNPACK_B R56, R75.H1 ;  /* 0x0000004bff38723e */ /* 0x000fe200030004ff */
[--C-:B------:R-:W-:Y:S01]  /*7d50*/  HADD2.F32 R57, -RZ, R58.reuse.H0_H0 ;  /* 0x2000003aff397230 */ /* 0x100fe20000004100 */
[----:B------:R-:W-:Y:S01]  /*7d60*/  F2FP.F16.E5M2.UNPACK_B R60, R76.H1 ;  /* 0x0000004cff3c723e */ /* 0x000fe200030004ff */
[----:B------:R-:W-:Y:S01]  /*7d70*/  HADD2.F32 R58, -RZ, R58.H1_H1 ;  /* 0x3000003aff3a7230 */ /* 0x000fe20000004100 */
[----:B------:R-:W-:Y:S01]  /*7d80*/  F2FP.F16.E5M2.UNPACK_B R64, R77.H1 ;  /* 0x0000004dff40723e */ /* 0x000fe200030004ff */
[--C-:B------:R-:W-:Y:S01]  /*7d90*/  HADD2.F32 R61, -RZ, R62.reuse.H0_H0 ;  /* 0x2000003eff3d7230 */ /* 0x100fe20000004100 */
[----:B------:R-:W-:Y:S01]  /*7da0*/  F2FP.F16.E5M2.UNPACK_B R68, R78.H1 ;  /* 0x0000004eff44723e */ /* 0x000fe200030004ff */
[----:B------:R-:W-:Y:S01]  /*7db0*/  HADD2.F32 R62, -RZ, R62.H1_H1 ;  /* 0x3000003eff3e7230 */ /* 0x000fe20000004100 */
[----:B------:R-:W-:Y:S01]  /*7dc0*/  ISETP.NE.AND P0, PT, R97, RZ, PT ;  /* 0x000000ff6100720c */ /* 0x000fe20003f05270 */
[--C-:B------:R-:W-:Y:S01]  /*7dd0*/  HADD2.F32 R65, -RZ, R66.reuse.H0_H0 ;  /* 0x20000042ff417230 */ /* 0x100fe20000004100 */
[----:B------:R-:W-:Y:S01]  /*7de0*/  ISETP.NE.AND P6, PT, R102, RZ, PT ;  /* 0x000000ff6600720c */ /* 0x000fe20003fc5270 */
[----:B------:R-:W-:Y:S02]  /*7df0*/  HADD2.F32 R66, -RZ, R66.H1_H1 ;  /* 0x30000042ff427230 */ /* 0x000fe40000004100 */
[--C-:B------:R-:W-:Y:S02]  /*7e00*/  HADD2.F32 R69, -RZ, R70.reuse.H0_H0 ;  /* 0x20000046ff457230 */ /* 0x100fe40000004100 */
[C---:B--2---:R-:W-:Y:S01]  /*7e10*/  FMUL R0, R38.reuse, R4 ;  /* 0x0000000426007220 */ /* 0x044fe20000400000 */
        /* <DEDUP_REMOVED lines=20> */
[--C-:B------:R-:W-:Y:S02]  /*7f60*/  HADD2.F32 R47, -RZ, R48.reuse.H0_H0 ;  /* 0x20000030ff2f7230 */ /* 0x100fe40000004100 */
[C---:B------:R-:W-:Y:S01]  /*7f70*/  FMUL R6, R38.reuse, R10 ;  /* 0x0000000a26067220 */ /* 0x040fe20000400000 */
[C---:B------:R-:W-:Y:S01]  /*7f80*/  FFMA R3, R41.reuse, R42, R3 ;  /* 0x0000002a29037223 */ /* 0x040fe20000000003 */
[----:B------:R-:W-:Y:S02]  /*7f90*/  HADD2.F32 R48, -RZ, R48.H1_H1 ;  /* 0x30000030ff307230 */ /* 0x000fe40000004100 */
[C---:B------:R-:W-:Y:S01]  /*7fa0*/  FFMA R7, R41.reuse, R44, R7 ;  /* 0x0000002c29077223 */ /* 0x040fe20000000007 */
[C---:B------:R-:W-:Y:S01]  /*7fb0*/  FFMA R4, R41.reuse, R45, R4 ;  /* 0x0000002d29047223 */ /* 0x040fe20000000004 */
[C---:B------:R-:W-:Y:S01]  /*7fc0*/  FFMA R5, R41.reuse, R46, R5 ;  /* 0x0000002e29057223 */ /* 0x040fe20000000005 */
[----:B------:R-:W-:Y:S01]  /*7fd0*/  FFMA R6, R41, R47, R6 ;  /* 0x0000002f29067223 */ /* 0x000fe20000000006 */
[----:B------:R-:W-:Y:S01]  /*7fe0*/  FMUL R11, R38, R11 ;  /* 0x0000000b260b7220 */ /* 0x000fe20000400000 */
[----:B------:R-:W-:Y:S01]  /*7ff0*/  F2FP.F16.E5M2.UNPACK_B R40, R79.H1 ;  /* 0x0000004fff28723e */ /* 0x000fe200030004ff */
[--C-:B------:R-:W-:Y:S01]  /*8000*/  HADD2.F32 R51, -RZ, R52.reuse.H0_H0 ;  /* 0x20000034ff337230 */ /* 0x100fe20000004100 */
[----:B------:R-:W-:Y:S01]  /*8010*/  F2FP.SATFINITE.E5M2.F32.PACK_AB_MERGE_C R103, R7, R3, RZ ;  /* 0x000000030767723e */ /* 0x000fe200048060ff */
[C---:B------:R-:W-:Y:S01]  /*8020*/  FFMA R11, R41.reuse, R48, R11 ;  /* 0x00000030290b7223 */ /* 0x040fe2000000000b */
[C---:B------:R-:W-:Y:S01]  /*8030*/  FFMA R8, R41.reuse, R49, R8 ;  /* 0x0000003129087223 */ /* 0x040fe20000000008 */
[----:B------:R-:W-:Y:S01]  /*8040*/  FFMA R9, R41, R50, R9 ;  /* 0x0000003229097223 */ /* 0x000fe20000000009 */
[----:B-1----:R-:W-:Y:S01]  /*8050*/  F2FP.SATFINITE.E5M2.F32.PACK_AB_MERGE_C R104, R2, R0, R103 ;  /* 0x000000000268723e */ /* 0x002fe20004806067 */
[----:B------:R-:W-:Y:S01]  /*8060*/  HADD2.F32 R52, -RZ, R52.H1_H1 ;  /* 0x30000034ff347230 */ /* 0x000fe20000004100 */
[----:B------:R-:W-:Y:S01]  /*8070*/  F2FP.SATFINITE.E5M2.F32.PACK_AB_MERGE_C R105, R11, R6, RZ ;  /* 0x000000060b69723e */ /* 0x000fe200048060ff */
[C---:B------:R-:W-:Y:S01]  /*8080*/  FMUL R10, R38.reuse, R14 ;  /* 0x0000000e260a7220 */ /* 0x040fe20000400000 */
[C---:B------:R-:W-:Y:S01]  /*8090*/  FMUL R15, R38.reuse, R15 ;  /* 0x0000000f260f7220 */ /* 0x040fe20000400000 */
[--C-:B------:R-:W-:Y:S01]  /*80a0*/  HADD2.F32 R55, -RZ, R56.reuse.H0_H0 ;  /* 0x20000038ff377230 */ /* 0x100fe20000004100 */
[----:B------:R-:W-:Y:S01]  /*80b0*/  F2FP.SATFINITE.E5M2.F32.PACK_AB_MERGE_C R105, R5, R4, R105 ;  /* 0x000000040569723e */ /* 0x000fe20004806069 */
[C---:B------:R-:W-:Y:S01]  /*80c0*/  FFMA R10, R41.reuse, R51, R10 ;  /* 0x00000033290a7223 */ /* 0x040fe2000000000a */
[C---:B------:R-:W-:Y:S01]  /*80d0*/  FFMA R15, R41.reuse, R52, R15 ;  /* 0x00000034290f7223 */ /* 0x040fe2000000000f */
[C---:B------:R-:W-:Y:S01]  /*80e0*/  FFMA R12, R41.reuse, R53, R12 ;  /* 0x00000035290c7223 */ /* 0x040fe2000000000c */
[C---:B------:R-:W-:Y:S01]  /*80f0*/  FFMA R13, R41.reuse, R54, R13 ;  /* 0x00000036290d7223 */ /* 0x040fe2000000000d */
[----:B------:R-:W-:Y:S02]  /*8100*/  HADD2.F32 R56, -RZ, R56.H1_H1 ;  /* 0x30000038ff387230 */ /* 0x000fe40000004100 */
[C---:B------:R-:W-:Y:S01]  /*8110*/  FMUL R14, R38.reuse, R18 ;  /* 0x00000012260e7220 */ /* 0x040fe20000400000 */
[C---:B------:R-:W-:Y:S01]  /*8120*/  FMUL R19, R38.reuse, R19 ;  /* 0x0000001326137220 */ /* 0x040fe20000400000 */
[--C-:B------:R-:W-:Y:S02]  /*8130*/  HADD2.F32 R59, -RZ, R60.reuse.H0_H0 ;  /* 0x2000003cff3b7230 */ /* 0x100fe40000004100 */
[C---:B------:R-:W-:Y:S01]  /*8140*/  FMUL R18, R38.reuse, R22 ;  /* 0x0000001626127220 */ /* 0x040fe20000400000 */
[C---:B------:R-:W-:Y:S01]  /*8150*/  FFMA R14, R41.reuse, R55, R14 ;  /* 0x00000037290e7223 */ /* 0x040fe2000000000e */
[----:B------:R-:W-:Y:S02]  /*8160*/  HADD2.F32 R60, -RZ, R60.H1_H1 ;  /* 0x3000003cff3c7230 */ /* 0x000fe40000004100 */
        /* <DEDUP_REMOVED lines=27> */
[----:B------:R-:W-:Y:S01]  /*8320*/  FFMA R28, R41, R69, R28 ;  /* 0x00000045291c7223 */ /* 0x000fe2000000001c */
[----:B------:R-:W-:Y:S01]  /*8330*/  F2FP.SATFINITE.E5M2.F32.PACK_AB_MERGE_C R107, R19, R14, RZ ;  /* 0x0000000e136b723e */ /* 0x000fe200048060ff */
        /* <DEDUP_REMOVED lines=25> */
[----:B------:R-:W-:Y:S02]  /*84d0*/  UIADD3 UR4, UP0, UPT, UR62, 0x680, URZ ;  /* 0x000006803e047890 */ /* 0x000fe4000ff1e0ff */
[----:B------:R-:W-:Y:S02]  /*84e0*/  UIADD3 UR13, UPT, UPT, UR49, 0x20, URZ ;  /* 0x00000020310d7890 */ /* 0x000fe4000fffe0ff */
[----:B------:R-:W-:Y:S02]  /*84f0*/  UIADD3 UR12, UPT, UPT, UR43, 0x5200, URZ ;  /* 0x000052002b0c7890 */ /* 0x000fe4000fffe0ff */
[----:B------:R-:W-:Y:S01]  /*8500*/  UIADD3.X UR5, UPT, UPT, URZ, UR63, URZ, UP0, !UPT ;  /* 0x0000003fff057290 */ /* 0x000fe200087fe4ff */
[----:B------:R-:W-:Y:S01]  /*8510*/  UMOV UR14, UR50 ;  /* 0x00000032000e7c82 */ /* 0x000fe20008000000 */
[----:B------:R-:W-:Y:S01]  /*8520*/  UMOV UR15, UR36 ;  /* 0x00000024000f7c82 */ /* 0x000fe20008000000 */
[----:B------:R-:W-:Y:S02]  /*8530*/  UIADD3 UR9, UPT, UPT, UR49, 0xa0, URZ ;  /* 0x000000a031097890 */ /* 0x000fe4000fffe0ff */
[----:B------:R-:W-:Y:S01]  /*8540*/  UIADD3 UR8, UPT, UPT, UR43, 0x5a00, URZ ;  /* 0x00005a002b087890 */ /* 0x000fe2000fffe0ff */
[----:B------:R-:W-:Y:S03]  /*8550*/  UMOV UR10, UR50 ;  /* 0x00000032000a7c82 */ /* 0x000fe60008000000 */
[----:B------:R2:W-:Y:S01]  /*8560*/  UTMASTG.3D [UR12], [UR4] ;  /* 0x0000000c040073b5 */ /* 0x0005e20008010000 */
[----:B------:R-:W-:Y:S04]  /*8570*/  UMOV UR11, UR36 ;  /* 0x00000024000b7c82 */ /* 0x000fe80008000000 */
[----:B------:R2:W-:Y:S01]  /*8580*/  UTMASTG.3D [UR8], [UR4] ;  /* 0x00000008040073b5 */ /* 0x0005e20008010000 */
[----:B------:R0:W-:Y:S01]  /*8590*/  UTMACMDFLUSH ;  /* 0x00000000000079b7 */ /* 0x0001e20000000000 */
[----:B--2---:R-:W-:Y:S04]  /*85a0*/  DEPBAR.LE SB0, 0x1 ;  /* 0x000080400000791a */ /* 0x004fe80000000000 */
.L_x_129:
[----:B------:R-:W-:Y:S05]  /*85b0*/  BSYNC.RECONVERGENT B0 ;  /* 0x0000000000007941 */ /* 0x000fea0003800200 */
.L_x_128:
        /* <DEDUP_REMOVED lines=16> */
.L_x_133:
[----:B------:R-:W-:Y:S05]  /*86c0*/  BSYNC B0 ;  /* 0x0000000000007941 */ /* 0x000fea0003800000 */
.L_x_132:
        /* <DEDUP_REMOVED lines=17> */
.L_x_131:
[----:B------:R-:W-:Y:S05]  /*87e0*/  BSYNC B1 ;  /* 0x0000000000017941 */ /* 0x000fea0003800000 */
.L_x_130:
        /* <DEDUP_REMOVED lines=21> */
.L_x_135:
        /* <DEDUP_REMOVED lines=17> */
[----:B------:R-:W-:Y:S01]  /*8a50*/  ISETP.NE.AND P6, PT, R102, RZ, PT ;  /* 0x000000ff6600720c */ /* 0x000fe20003fc5270 */
[--C-:B------:R-:W-:Y:S01]  /*8a60*/  HADD2.F32 R49, -RZ, R50.reuse.H0_H0 ;  /* 0x20000032ff317230 */ /* 0x100fe20000004100 */
[----:B----4-:R-:W-:Y:S01]  /*8a70*/  F2FP.F16.E5M2.UNPACK_B R58, R76 ;  /* 0x0000004cff3a723e */ /* 0x010fe200020004ff */
[----:B------:R-:W-:Y:S01]  /*8a80*/  HADD2.F32 R50, -RZ, R50.H1_H1 ;  /* 0x30000032ff327230 */ /* 0x000fe20000004100 */
[----:B------:R-:W-:Y:S01]  /*8a90*/  F2FP.F16.E5M2.UNPACK_B R62, R77 ;  /* 0x0000004dff3e723e */ /* 0x000fe200020004ff */
[--C-:B------:R-:W-:Y:S01]  /*8aa0*/  HADD2.F32 R53, -RZ, R54.reuse.H0_H0 ;  /* 0x20000036ff357230 */ /* 0x100fe20000004100 */
[----:B------:R-:W-:Y:S01]  /*8ab0*/  F2FP.F16.E5M2.UNPACK_B R66, R78 ;  /* 0x0000004eff42723e */ /* 0x000fe200020004ff */
[----:B------:R-:W-:Y:S01]  /*8ac0*/  HADD2.F32 R54, -RZ, R54.H1_H1 ;  /* 0x30000036ff367230 */ /* 0x000fe20000004100 */
[----:B------:R-:W-:Y:S01]  /*8ad0*/  F2FP.F16.E5M2.UNPACK_B R70, R79 ;  /* 0x0000004fff46723e */ /* 0x000fe200020004ff */
[--C-:B------:R-:W-:Y:S01]  /*8ae0*/  HADD2.F32 R57, -RZ, R58.reuse.H0_H0 ;  /* 0x2000003aff397230 */ /* 0x100fe20000004100 */
[----:B------:R-:W-:Y:S01]  /*8af0*/  F2FP.F16.E5M2.UNPACK_B R56, R75.H1 ;  /* 0x0000004bff38723e */ /* 0x000fe200030004ff */
[----:B------:R-:W-:Y:S01]  /*8b00*/  HADD2.F32 R58, -RZ, R58.H1_H1 ;  /* 0x3000003aff3a7230 */ /* 0x000fe20000004100 */
[----:B------:R-:W-:Y:S01]  /*8b10*/  F2FP.F16.E5M2.UNPACK_B R60, R76.H1 ;  /* 0x0000004cff3c723e */ /* 0x000fe200030004ff */
[--C-:B------:R-:W-:Y:S01]  /*8b20*/  HADD2.F32 R61, -RZ, R62.reuse.H0_H0 ;  /* 0x2000003eff3d7230 */ /* 0x100fe20000004100 */
[----:B------:R-:W-:Y:S01]  /*8b30*/  F2FP.F16.E5M2.UNPACK_B R64, R77.H1 ;  /* 0x0000004dff40723e */ /* 0x000fe200030004ff */
[----:B------:R-:W-:Y:S01]  /*8b40*/  HADD2.F32 R62, -RZ, R62.H1_H1 ;  /* 0x3000003eff3e7230 */ /* 0x000fe20000004100 */
[----:B------:R-:W-:Y:S01]  /*8b50*/  F2FP.F16.E5M2.UNPACK_B R68, R78.H1 ;  /* 0x0000004eff44723e */ /* 0x000fe200030004ff */
        /* <DEDUP_REMOVED lines=112> */
[----:B------:R-:W-:Y:S02]  /*9260*/  UIADD3 UR4, UPT, UPT, UR43, 0x4200, URZ ;  /* 0x000042002b047890 */ /* 0x000fe4000fffe0ff */
[----:B------:R-:W-:Y:S01]  /*9270*/  UIADD3 UR9, UPT, UPT, UR49, 0x40, URZ ;  /* 0x0000004031097890 */ /* 0x000fe2000fffe0ff */
[----:B------:R-:W-:Y:S01]  /*9280*/  UMOV UR10, UR50 ;  /* 0x00000032000a7c82 */ /* 0x000fe20008000000 */
[----:B------:R-:W-:Y:S02]  /*9290*/  UMOV UR11, UR36 ;  /* 0x00000024000b7c82 */ /* 0x000fe40008000000 */
[----:B------:R-:W-:Y:S01]  /*92a0*/  MOV R96, UR4 ;  /* 0x0000000400607c02 */ /* 0x000fe20008000f00 */
[----:B------:R-:W-:Y:S02]  /*92b0*/  UIADD3 UR4, UP0, UPT, UR62, 0x680, URZ ;  /* 0x000006803e047890 */ /* 0x000fe4000ff1e0ff */
[----:B------:R-:W-:Y:S01]  /*92c0*/  UIADD3 UR13, UPT, UPT, UR49, 0xc0, URZ ;  /* 0x000000c0310d7890 */ /* 0x000fe2000fffe0ff */
[----:B------:R-:W-:Y:S01]  /*92d0*/  R2UR UR8, R96 ;  /* 0x00000000600872ca */ /* 0x000fe200000e0000 */
[----:B------:R-:W-:Y:S02]  /*92e0*/  UIADD3.X UR5, UPT, UPT, URZ, UR63, URZ, UP0, !UPT ;  /* 0x0000003fff057290 */ /* 0x000fe400087fe4ff */
[----:B------:R-:W-:Y:S01]  /*92f0*/  UIADD3 UR12, UPT, UPT, UR43, 0x4a00, URZ ;  /* 0x00004a002b0c7890 */ /* 0x000fe2000fffe0ff */
[----:B------:R-:W-:Y:S01]  /*9300*/  UMOV UR14, UR50 ;  /* 0x00000032000e7c82 */ /* 0x000fe20008000000 */
[----:B------:R-:W-:Y:S08]  /*9310*/  UMOV UR15, UR36 ;  /* 0x00000024000f7c82 */ /* 0x000ff00008000000 */
[----:B------:R2:W-:Y:S01]  /*9320*/  UTMASTG.3D [UR8], [UR4] ;  /* 0x00000008040073b5 */ /* 0x0005e20008010000 */
[----:B------:R2:W-:Y:S01]  /*9330*/  UTMASTG.3D [UR12], [UR4] ;  /* 0x0000000c040073b5 */ /* 0x0005e20008010000 */
[----:B------:R0:W-:Y:S01]  /*9340*/  UTMACMDFLUSH ;  /* 0x00000000000079b7 */ /* 0x0001e20000000000 */
[----:B--2---:R-:W-:Y:S04]  /*9350*/  DEPBAR.LE SB0, 0x1 ;  /* 0x000080400000791a */ /* 0x004fe80000000000 */
.L_x_137:
[----:B------:R-:W-:Y:S05]  /*9360*/  BSYNC.RECONVERGENT B0 ;  /* 0x0000000000007941 */ /* 0x000fea0003800200 */
.L_x_136:
        /* <DEDUP_REMOVED lines=16> */
.L_x_141:
[----:B------:R-:W-:Y:S05]  /*9470*/  BSYNC B0 ;  /* 0x0000000000007941 */ /* 0x000fea0003800000 */
.L_x_140:
        /* <DEDUP_REMOVED lines=17> */
.L_x_139:
[----:B------:R-:W-:Y:S05]  /*9590*/  BSYNC B1 ;  /* 0x0000000000017941 */ /* 0x000fea0003800000 */
.L_x_138:
        /* <DEDUP_REMOVED lines=21> */
.L_x_143:
[----:B------:R-:W-:Y:S01]  /*96f0*/  ISETP.NE.AND P0, PT, R97, RZ, PT ;  /* 0x000000ff6100720c */ /* 0x000fe20003f05270 */
[----:B------:R-:W-:Y:S05]  /*9700*/  WARPSYNC.ALL ;  /* 0x0000000000007948 */ /* 0x000fea0003800000 */
[----:B------:R-:W-:Y:S01]  /*9710*/  R2UR UR4, R39 ;  /* 0x00000000270472ca */ /* 0x000fe200000e0000 */
[----:B------:R-:W-:Y:S01]  /*9720*/  BSSY.RECONVERGENT B0, `(.L_x_144) ;  /* 0x000009f000007945 */ /* 0x000fe20003800200 */
[-C--:B---3--:R-:W-:Y:S02]  /*9730*/  F2FP.F16.E5M2.UNPACK_B R42, R72.reuse ;  /* 0x00000048ff2a723e */ /* 0x088fe400020004ff */
[----:B------:R-:W-:Y:S02]  /*9740*/  F2FP.F16.E5M2.UNPACK_B R72, R72.H1 ;  /* 0x00000048ff48723e */ /* 0x000fe400030004ff */
[-C--:B------:R-:W-:Y:S01]  /*9750*/  F2FP.F16.E5M2.UNPACK_B R46, R73.reuse ;  /* 0x00000049ff2e723e */ /* 0x080fe200020004ff */
[--C-:B------:R-:W-:Y:S01]  /*9760*/  HADD2.F32 R40, -RZ, R42.reuse.H0_H0 ;  /* 0x2000002aff287230 */ /* 0x100fe20000004100 */
[----:B------:R-:W-:Y:S01]  /*9770*/  F2FP.F16.E5M2.UNPACK_B R73, R73.H1 ;  /* 0x00000049ff49723e */ /* 0x000fe200030004ff */
[----:B------:R-:W-:Y:S01]  /*9780*/  HADD2.F32 R42, -RZ, R42.H1_H1 ;  /* 0x3000002aff2a7230 */ /* 0x000fe20000004100 */
[-C--:B------:R-:W-:Y:S01]  /*9790*/  F2FP.F16.E5M2.UNPACK_B R50, R74.reuse ;  /* 0x0000004aff32723e */ /* 0x080fe200020004ff */
[----:B------:R-:W-:Y:S01]  /*97a0*/  HADD2.F32 R43, -RZ, R72.H0_H0 ;  /* 0x20000048ff2b7230 */ /* 0x000fe20000004100 */
[----:B------:R-:W-:Y:S01]  /*97b0*/  F2FP.F16.E5M2.UNPACK_B R74, R74.H1 ;  /* 0x0000004aff4a723e */ /* 0x000fe200030004ff */
[----:B------:R-:W2:Y:S01]  /*97c0*/  LDTM.x32 R4, tmem[UR4+0x60] ;  /* 0x00006004000479ee */ /* 0x000ea200082c0000 */
[----:B------:R-:W-:Y:S01]  /*97d0*/  NOP ;  /* 0x0000000000007918 */ /* 0x000fe20000000000 */
[----:B------:R-:W-:Y:S01]  /*97e0*/  IADD3 R90, PT, PT, R90, 0x110, RZ ;  /* 0x000001105a5a7810 */ /* 0x000fe20007ffe0ff */
[--C-:B------:R-:W-:Y:S01]  /*97f0*/  HADD2.F32 R45, -RZ, R46.reuse.H0_H0 ;  /* 0x2000002eff2d7230 */ /* 0x100fe20000004100 */
[----:B------:R-:W-:Y:S01]  /*9800*/  F2FP.F16.E5M2.UNPACK_B R54, R75 ;  /* 0x0000004bff36723e */ /* 0x000fe200020004ff */
[----:B------:R-:W-:Y:S01]  /*9810*/  HADD2.F32 R46, -RZ, R46.H1_H1 ;  /* 0x3000002eff2e7230 */ /* 0x000fe20000004100 */
[----:B------:R-:W-:Y:S01]  /*9820*/  LOP3.LUT R90, R90, 0xfefffff8, RZ, 0xc0, !PT ;  /* 0xfefffff85a5a7812 */ /* 0x000fe200078ec0ff */
[--C-:B------:R-:W-:Y:S01]  /*9830*/  HADD2.F32 R49, -RZ, R50.reuse.H0_H0 ;  /* 0x20000032ff317230 */ /* 0x100fe20000004100 */
[----:B----4-:R-:W-:Y:S01]  /*9840*/  F2FP.F16.E5M2.UNPACK_B R58, R76 ;  /* 0x0000004cff3a723e */ /* 0x010fe200020004ff */
[----:B------:R-:W-:Y:S01]  /*9850*/  HADD2.F32 R50, -RZ, R50.H1_H1 ;  /* 0x30000032ff327230 */ /* 0x000fe20000004100 */
[----:B--2---:R2:W-:Y:S01]  /*9860*/  SYNCS.ARRIVE.TRANS64.RED.A1T0 RZ, [R90+URZ], RZ ;  /* 0x000000ff5aff79a7 */ /* 0x0045e200081004ff */
[--C-:B------:R-:W-:Y:S01]  /*9870*/  HADD2.F32 R53, -RZ, R54.reuse.H0_H0 ;  /* 0x20000036ff357230 */ /* 0x100fe20000004100 */
[-C--:B------:R-:W-:Y:S01]  /*9880*/  F2FP.F16.E5M2.UNPACK_B R62, R77.reuse ;  /* 0x0000004dff3e723e */ /* 0x080fe200020004ff */
[----:B------:R-:W-:Y:S01]  /*9890*/  HADD2.F32 R54, -RZ, R54.H1_H1 ;  /* 0x30000036ff367230 */ /* 0x000fe20000004100 */
[----:B------:R-:W-:Y:S01]  /*98a0*/  F2FP.F16.E5M2.UNPACK_B R77, R77.H1 ;  /* 0x0000004dff4d723e */ /* 0x000fe200030004ff */
        /* <DEDUP_REMOVED lines=8> */
[----:B------:R-:W-:Y:S02]  /*9930*/  HADD2.F32 R64, -RZ, R77.H1_H1 ;  /* 0x3000004dff407230 */ /* 0x000fe40000004100 */
[C---:B------:R-:W-:Y:S01]  /*9940*/  FMUL R4, R38.reuse, R4 ;  /* 0x0000000426047220 */ /* 0x040fe20000400000 */
        /* <DEDUP_REMOVED lines=13> */
[--C-:B------:R-:W-:Y:S02]  /*9a20*/  HADD2.F32 R65, -RZ, R66.reuse.H0_H0 ;  /* 0x20000042ff417230 */ /* 0x100fe40000004100 */
[C---:B------:R-:W-:Y:S01]  /*9a30*/  FMUL R24, R38.reuse, R28 ;  /* 0x0000001c26187220 */ /* 0x040fe20000400000 */
[----:B------:R-:W-:Y:S02]  /*9a40*/  HADD2.F32 R66, -RZ, R66.H1_H1 ;  /* 0x30000042ff427230 */ /* 0x000fe40000004100 */
[C---:B------:R-:W-:Y:S01]  /*9a50*/  FMUL R25, R38.reuse, R29 ;  /* 0x0000001d26197220 */ /* 0x040fe20000400000 */
[--C-:B------:R-:W-:Y:S02]  /*9a60*/  HADD2.F32 R69, -RZ, R70.reuse.H0_H0 ;  /* 0x20000046ff457230 */ /* 0x100fe40000004100 */
[C---:B------:R-:W-:Y:S01]  /*9a70*/  FMUL R28, R38.reuse, R32 ;  /* 0x00000020261c7220 */ /* 0x040fe20000400000 */
[----:B------:R-:W-:Y:S02]  /*9a80*/  HADD2.F32 R70, -RZ, R70.H1_H1 ;  /* 0x30000046ff467230 */ /* 0x000fe40000004100 */
[C---:B------:R-:W-:Y:S01]  /*9a90*/  FMUL R29, R38.reuse, R33 ;  /* 0x00000021261d7220 */ /* 0x040fe20000400000 */
        /* <DEDUP_REMOVED lines=11> */
[C---:B------:R-:W-:Y:S01]  /*9b50*/  FMUL R11, R38.reuse, R11 ;  /* 0x0000000b260b7220 */ /* 0x040fe20000400000 */
[----:B------:R-:W-:Y:S01]  /*9b60*/  F2FP.F16.E5M2.UNPACK_B R78, R78.H1 ;  /* 0x0000004eff4e723e */ /* 0x000fe200030004ff */
[--C-:B------:R-:W-:Y:S01]  /*9b70*/  HADD2.F32 R51, -RZ, R74.reuse.H0_H0 ;  /* 0x2000004aff337230 */ /* 0x100fe20000004100 */
[----:B------:R-:W-:Y:S01]  /*9b80*/  F2FP.SATFINITE.E5M2.F32.PACK_AB_MERGE_C R100, R7, R6, RZ ;  /* 0x000000060764723e */ /* 0x000fe200048060ff */
[C---:B------:R-:W-:Y:S01]  /*9b90*/  FFMA R11, R41.reuse, R48, R11 ;  /* 0x00000030290b7223 */ /* 0x040fe2000000000b */
[C---:B------:R-:W-:Y:S01]  /*9ba0*/  FFMA R12, R41.reuse, R49, R12 ;  /* 0x00000031290c7223 */ /* 0x040fe2000000000c */
[----:B------:R-:W-:Y:S01]  /*9bb0*/  FFMA R13, R41, R50, R13 ;  /* 0x00000032290d7223 */ /* 0x000fe2000000000d */
[----:B------:R-:W-:Y:S01]  /*9bc0*/  F2FP.SATFINITE.E5M2.F32.PACK_AB_MERGE_C R100, R5, R4, R100 ;  /* 0x000000040564723e */ /* 0x000fe20004806064 */
        /* <DEDUP_REMOVED lines=21> */
[----:B------:R-:W-:Y:S02]  /*9d20*/  HADD2.F32 R62, -RZ, R77.H0_H0 ;  /* 0x2000004dff3e7230 */ /* 0x000fe40000004100 */
[C---:B------:R-:W-:Y:S01]  /*9d30*/  FFMA R22, R41.reuse, R59, R22 ;  /* 0x0000003b29167223 */ /* 0x040fe20000000016 */
[C---:B------:R-:W-:Y:S01]  /*9d40*/  FMUL R3, R38.reuse, R26 ;  /* 0x0000001a26037220 */ /* 0x040fe20000400000 */
[C---:B------:R-:W-:Y:S01]  /*9d50*/  FFMA R23, R41.reuse, R60, R23 ;  /* 0x0000003c29177223 */ /* 0x040fe20000000017 */
[C---:B------:R-:W-:Y:S01]  /*9d60*/  FMUL R27, R38.reuse, R27 ;  /* 0x0000001b261b7220 */ /* 0x040fe20000400000 */
[C---:B------:R-:W-:Y:S01]  /*9d70*/  FFMA R0, R41.reuse, R61, R0 ;  /* 0x0000003d29007223 */ /* 0x040fe20000000000 */
[----:B------:R-:W-:Y:S01]  /*9d80*/  F2FP.F16.E5M2.UNPACK_B R79, R79.H1 ;  /* 0x0000004fff4f723e */ /* 0x000fe200030004ff */
        /* <DEDUP_REMOVED lines=23> */
[----:B-1----:R-:W-:Y:S02]  /*9f00*/  F2FP.SATFINITE.E5M2.F32.PACK_AB_MERGE_C R104, R23, R22, RZ ;  /* 0x000000161768723e */ /* 0x002fe400048060ff */
        /* <DEDUP_REMOVED lines=8> */
[----:B------:R-:W-:Y:S03]  /*9f90*/  IADD3 R36, PT, PT, R36, 0x1, RZ ;  /* 0x0000000124247810 */ /* 0x000fe60007ffe0ff */
[----:B------:R2:W-:Y:S01]  /*9fa0*/  STS.128 [R99+0x5200], R104 ;  /* 0x0052006863007388 */ /* 0x0005e20000000c00 */
[----:B------:R-:W-:Y:S01]  /*9fb0*/  @!PT LDS RZ, [RZ] ;  /* 0x00000000fffff984 */ /* 0x000fe20000000800 */
[----:B------:R-:W-:Y:S01]  /*9fc0*/  @!PT LDS RZ, [RZ] ;  /* 0x00000000fffff984 */ /* 0x000fe20000000800 */
[----:B------:R-:W-:Y:S01]  /*9fd0*/  @!PT LDS RZ, [RZ] ;  /* 0x00000000fffff984 */ /* 0x000fe20000000800 */
[----:B------:R-:W-:Y:S01]  /*9fe0*/  @!PT LDS RZ, [RZ] ;  /* 0x00000000fffff984 */ /* 0x000fe20000000800 */
[----:B------:R1:W-:Y:S07]  /*9ff0*/  MEMBAR.ALL.CTA ;  /* 0x0000000000007992 */ /* 0x0003ee0000008000 */
[----:B-1----:R-:W1:Y:S02]  /*a000*/  FENCE.VIEW.ASYNC.S ;  /* 0x00000000000073c6 */ /* 0x002e640000000000 */
[----:B-1----:R-:W-:Y:S06]  /*a010*/  BAR.SYNC.DEFER_BLOCKING 0x1, 0x80 ;  /* 0x0042000000007b1d */ /* 0x002fec0000010000 */
        /* <DEDUP_REMOVED lines=14> */
[----:B-1----:R-:W-:Y:S04]  /*a100*/  DEPBAR.LE SB0, 0x1 ;  /* 0x000080400000791a */ /* 0x002fe80000000000 */
.L_x_145:
[----:B------:R-:W-:Y:S05]  /*a110*/  BSYNC.RECONVERGENT B0 ;  /* 0x0000000000007941 */ /* 0x000fea0003800200 */
.L_x_144:
[----:B------:R-:W-:Y:S01]  /*a120*/  R2UR UR4, R88 ;  /* 0x00000000580472ca */ /* 0x000fe200000e0000 */
[----:B------:R-:W-:Y:S01]  /*a130*/  BAR.SYNC.DEFER_BLOCKING 0x1, 0x80 ;  /* 0x0042000000007b1d */ /* 0x000fe20000010000 */
[----:B------:R-:W-:Y:S01]  /*a140*/  ISETP.NE.AND P0, PT, R91, 0x2, PT ;  /* 0x000000025b00780c */ /* 0x000fe20003f05270 */
[----:B------:R-:W-:Y:S01]  /*a150*/  UISETP.NE.AND UP0, UPT, UR44, URZ, UPT ;  /* 0x000000ff2c00728c */ /* 0x000fe2000bf05270 */
[----:B------:R-:W-:Y:S01]  /*a160*/  ISETP.NE.AND P1, PT, R36, 0x4, PT ;  /* 0x000000042400780c */ /* 0x000fe20003f25270 */
[----:B------:R-:W-:Y:S01]  /*a170*/  UIADD3 UR32, UPT, UPT, UR38, UR59, URZ ;  /* 0x0000003b26207290 */ /* 0x000fe2000fffe0ff */
[----:B------:R-:W-:Y:S02]  /*a180*/  SEL R3, RZ, 0x1, P0 ;  /* 0x00000001ff037807 */ /* 0x000fe40000000000 */
[----:B------:R-:W-:Y:S02]  /*a190*/  SEL R0, RZ, 0x1, P1 ;  /* 0x00000001ff007807 */ /* 0x000fe40000800000 */
[----:B------:R-:W-:Y:S02]  /*a1a0*/  LOP3.LUT R94, R94, R3, RZ, 0x3c, !PT ;  /* 0x000000035e5e7212 */ /* 0x000fe400078e3cff */
[----:B------:R-:W-:Y:S01]  /*a1b0*/  LOP3.LUT R95, R95, R0, RZ, 0x3c, !PT ;  /* 0x000000005f5f7212 */ /* 0x000fe200078e3cff */
[----:B------:R-:W-:Y:S01]  /*a1c0*/  UIADD3 UR34, UPT, UPT, UR37, UR4, URZ ;  /* 0x0000000425227290 */ /* 0x000fe2000fffe0ff */
[----:B------:R-:W-:Y:S02]  /*a1d0*/  SEL R91, R91, RZ, P0 ;  /* 0x000000ff5b5b7207 */ /* 0x000fe40000000000 */
[----:B------:R-:W-:Y:S01]  /*a1e0*/  SEL R36, R36, RZ, P1 ;  /* 0x000000ff24247207 */ /* 0x000fe20000800000 */
[----:B------:R-:W-:Y:S01]  /*a1f0*/  UMOV UR36, UR58 ;  /* 0x0000003a00247c82 */ /* 0x000fe20008000000 */
[----:B------:R-:W-:Y:S07]  /*a200*/  BRA.U UP0, `(.L_x_146) ;  /* 0xffffffb900ac7547 */ /* 0x000fee000b83ffff */
[----:B------:R-:W-:Y:S05]  /*a210*/  EXIT ;  /* 0x000000000000794d */ /* 0x000fea0003800000 */
.L_x_24:
[----:B--2---:R2:W3:Y:S02]  /*a220*/  SYNCS.PHASECHK.TRANS64.TRYWAIT P0, [R0+URZ+0x140], R3 ;  /* 0x00014003000075a7 */ /* 0x0044e400080011ff */
[----:B---3--:R-:W-:Y:S05]  /*a230*/  @!P0 NANOSLEEP.SYNCS 0x989680 ;  /* 0x009896800000895d */ /* 0x008fea0003900000 */
[----:B------:R-:W3:Y:S02]  /*a240*/  @!P0 SYNCS.PHASECHK.TRANS64 P0, [R0+URZ+0x140], R3 ;  /* 0x00014003000085a7 */ /* 0x000ee400080010ff */
[----:B---3--:R-:W-:Y:S05]  /*a250*/  @!P0 BRA `(.L_x_24) ;  /* 0xfffffffc00f08947 */ /* 0x008fea000383ffff */
[----:B------:R-:W-:Y:S05]  /*a260*/  BRA `(.L_x_147) ;  /* 0xffffff7800087947 */ /* 0x000fea000383ffff */
.L_x_27:
[----:B--2---:R-:W-:-:S07]  /*a270*/  MOV R0, UR33 ;  /* 0x0000002100007c02 */ /* 0x004fce0008000f00 */
.L_x_148:
[----:B--2---:R2:W3:Y:S02]  /*a280*/  SYNCS.PHASECHK.TRANS64.TRYWAIT P0, [R0+URZ+0x40], R3 ;  /* 0x00004003000075a7 */ /* 0x0044e400080011ff */
[----:B---3--:R-:W-:Y:S05]  /*a290*/  @!P0 NANOSLEEP.SYNCS 0x989680 ;  /* 0x009896800000895d */ /* 0x008fea0003900000 */
[----:B------:R-:W3:Y:S02]  /*a2a0*/  @!P0 SYNCS.PHASECHK.TRANS64 P0, [R0+URZ+0x40], R3 ;  /* 0x00004003000085a7 */ /* 0x000ee400080010ff */
[----:B---3--:R-:W-:Y:S05]  /*a2b0*/  @!P0 BRA `(.L_x_148) ;  /* 0xfffffffc00f08947 */ /* 0x008fea000383ffff */
[----:B------:R-:W-:Y:S05]  /*a2c0*/  BRA `(.L_x_26) ;  /* 0xffffff7800587947 */ /* 0x000fea000383ffff */
.L_x_34:
[----:B-1----:R-:W-:-:S07]  /*a2d0*/  MOV R0, UR9 ;  /* 0x0000000900007c02 */ /* 0x002fce0008000f00 */
.L_x_149:
[----:B-1----:R1:W2:Y:S02]  /*a2e0*/  SYNCS.PHASECHK.TRANS64.TRYWAIT P0, [R0+URZ+0x40], R3 ;  /* 0x00004003000075a7 */ /* 0x0022a400080011ff */
[----:B--2---:R-:W-:Y:S05]  /*a2f0*/  @!P0 NANOSLEEP.SYNCS 0x989680 ;  /* 0x009896800000895d */ /* 0x004fea0003900000 */
[----:B------:R-:W2:Y:S02]  /*a300*/  @!P0 SYNCS.PHASECHK.TRANS64 P0, [R0+URZ+0x40], R3 ;  /* 0x00004003000085a7 */ /* 0x000ea400080010ff */
[----:B--2---:R-:W-:Y:S05]  /*a310*/  @!P0 BRA `(.L_x_149) ;  /* 0xfffffffc00f08947 */ /* 0x004fea000383ffff */
[----:B------:R-:W-:Y:S05]  /*a320*/  BRA `(.L_x_33) ;  /* 0xffffff7c00187947 */ /* 0x000fea000383ffff */
.L_x_39:
[----:B-1----:R1:W2:Y:S02]  /*a330*/  SYNCS.PHASECHK.TRANS64.TRYWAIT P0, [R3+URZ+0xd0], R0 ;  /* 0x0000d000030075a7 */ /* 0x0022a400080011ff */
[----:B--2---:R-:W-:Y:S05]  /*a340*/  @!P0 NANOSLEEP.SYNCS 0x989680 ;  /* 0x009896800000895d */ /* 0x004fea0003900000 */
[----:B------:R-:W2:Y:S02]  /*a350*/  @!P0 SYNCS.PHASECHK.TRANS64 P0, [R3+URZ+0xd0], R0 ;  /* 0x0000d000030085a7 */ /* 0x000ea400080010ff */
[----:B--2---:R-:W-:Y:S05]  /*a360*/  @!P0 BRA `(.L_x_39) ;  /* 0xfffffffc00f08947 */ /* 0x004fea000383ffff */
[----:B------:R-:W-:Y:S05]  /*a370*/  BRA `(.L_x_150) ;  /* 0xffffff7c00bc7947 */ /* 0x000fea000383ffff */
.L_x_43:
[----:B-1----:R-:W-:-:S07]  /*a380*/  MOV R0, UR4 ;  /* 0x0000000400007c02 */ /* 0x002fce0008000f00 */
.L_x_151:
[----:B-1----:R1:W2:Y:S02]  /*a390*/  SYNCS.PHASECHK.TRANS64.TRYWAIT P0, [R0+URZ], R3 ;  /* 0x00000003000075a7 */ /* 0x0022a400080011ff */
[----:B--2---:R-:W-:Y:S05]  /*a3a0*/  @!P0 NANOSLEEP.SYNCS 0x989680 ;  /* 0x009896800000895d */ /* 0x004fea0003900000 */
[----:B------:R-:W2:Y:S02]  /*a3b0*/  @!P0 SYNCS.PHASECHK.TRANS64 P0, [R0+URZ], R3 ;  /* 0x00000003000085a7 */ /* 0x000ea400080010ff */
[----:B--2---:R-:W-:Y:S05]  /*a3c0*/  @!P0 BRA `(.L_x_151) ;  /* 0xfffffffc00f08947 */ /* 0x004fea000383ffff */
[----:B------:R-:W-:Y:S05]  /*a3d0*/  BRA `(.L_x_152) ;  /* 0xffffff8400647947 */ /* 0x000fea000383ffff */
.L_x_44:
[----:B------:R-:W-:-:S07]  /*a3e0*/  MOV R0, UR5 ;  /* 0x0000000500007c02 */ /* 0x000fce0008000f00 */
.L_x_153:
[----:B-1----:R1:W2:Y:S02]  /*a3f0*/  SYNCS.PHASECHK.TRANS64.TRYWAIT P0, [R0+URZ], R3 ;  /* 0x00000003000075a7 */ /* 0x0022a400080011ff */
[----:B--2---:R-:W-:Y:S05]  /*a400*/  @!P0 NANOSLEEP.SYNCS 0x989680 ;  /* 0x009896800000895d */ /* 0x004fea0003900000 */
[----:B------:R-:W2:Y:S02]  /*a410*/  @!P0 SYNCS.PHASECHK.TRANS64 P0, [R0+URZ], R3 ;  /* 0x00000003000085a7 */ /* 0x000ea400080010ff */
[----:B--2---:R-:W-:Y:S05]  /*a420*/  @!P0 BRA `(.L_x_153) ;  /* 0xfffffffc00f08947 */ /* 0x004fea000383ffff */
[----:B------:R-:W-:Y:S05]  /*a430*/  BRA `(.L_x_154) ;  /* 0xffffff8400707947 */ /* 0x000fea000383ffff */
.L_x_45:
[----:B------:R-:W-:-:S07]  /*a440*/  MOV R0, UR5 ;  /* 0x0000000500007c02 */ /* 0x000fce0008000f00 */
.L_x_155:
[----:B-1----:R1:W2:Y:S02]  /*a450*/  SYNCS.PHASECHK.TRANS64.TRYWAIT P0, [R0+URZ], R3 ;  /* 0x00000003000075a7 */ /* 0x0022a400080011ff */
[----:B--2---:R-:W-:Y:S05]  /*a460*/  @!P0 NANOSLEEP.SYNCS 0x989680 ;  /* 0x009896800000895d */ /* 0x004fea0003900000 */
[----:B------:R-:W2:Y:S02]  /*a470*/  @!P0 SYNCS.PHASECHK.TRANS64 P0, [R0+URZ], R3 ;  /* 0x00000003000085a7 */ /* 0x000ea400080010ff */
[----:B--2---:R-:W-:Y:S05]  /*a480*/  @!P0 BRA `(.L_x_155) ;  /* 0xfffffffc00f08947 */ /* 0x004fea000383ffff */
[----:B------:R-:W-:Y:S05]  /*a490*/  BRA `(.L_x_156) ;  /* 0xffffff84007c7947 */ /* 0x000fea000383ffff */
.L_x_46:
[----:B------:R-:W-:-:S07]  /*a4a0*/  MOV R0, UR5 ;  /* 0x0000000500007c02 */ /* 0x000fce0008000f00 */
.L_x_157:
[----:B-1----:R1:W2:Y:S02]  /*a4b0*/  SYNCS.PHASECHK.TRANS64.TRYWAIT P0, [R0+URZ], R3 ;  /* 0x00000003000075a7 */ /* 0x0022a400080011ff */
[----:B--2---:R-:W-:Y:S05]  /*a4c0*/  @!P0 NANOSLEEP.SYNCS 0x989680 ;  /* 0x009896800000895d */ /* 0x004fea0003900000 */
[----:B------:R-:W2:Y:S02]  /*a4d0*/  @!P0 SYNCS.PHASECHK.TRANS64 P0, [R0+URZ], R3 ;  /* 0x00000003000085a7 */ /* 0x000ea400080010ff */
[----:B--2---:R-:W-:Y:S05]  /*a4e0*/  @!P0 BRA `(.L_x_157) ;  /* 0xfffffffc00f08947 */ /* 0x004fea000383ffff */
[----:B------:R-:W-:Y:S05]  /*a4f0*/  BRA `(.L_x_158) ;  /* 0xffffff8400887947 */ /* 0x000fea000383ffff */
.L_x_47:
[----:B------:R-:W-:-:S07]  /*a500*/  MOV R0, UR5 ;  /* 0x0000000500007c02 */ /* 0x000fce0008000f00 */
.L_x_159:
[----:B-1----:R1:W2:Y:S02]  /*a510*/  SYNCS.PHASECHK.TRANS64.TRYWAIT P0, [R0+URZ], R3 ;  /* 0x00000003000075a7 */ /* 0x0022a400080011ff */
[----:B--2---:R-:W-:Y:S05]  /*a520*/  @!P0 NANOSLEEP.SYNCS 0x989680 ;  /* 0x009896800000895d */ /* 0x004fea0003900000 */
[----:B------:R-:W2:Y:S02]  /*a530*/  @!P0 SYNCS.PHASECHK.TRANS64 P0, [R0+URZ], R3 ;  /* 0x00000003000085a7 */ /* 0x000ea400080010ff */
[----:B--2---:R-:W-:Y:S05]  /*a540*/  @!P0 BRA `(.L_x_159) ;  /* 0xfffffffc00f08947 */ /* 0x004fea000383ffff */
[----:B------:R-:W-:Y:S05]  /*a550*/  BRA `(.L_x_160) ;  /* 0xffffff8400947947 */ /* 0x000fea000383ffff */
.L_x_48:
[----:B------:R-:W-:-:S07]  /*a560*/  MOV R0, UR5 ;  /* 0x0000000500007c02 */ /* 0x000fce0008000f00 */
.L_x_161:
[----:B-1----:R1:W2:Y:S02]  /*a570*/  SYNCS.PHASECHK.TRANS64.TRYWAIT P0, [R0+URZ], R3 ;  /* 0x00000003000075a7 */ /* 0x0022a400080011ff */
[----:B--2---:R-:W-:Y:S05]  /*a580*/  @!P0 NANOSLEEP.SYNCS 0x989680 ;  /* 0x009896800000895d */ /* 0x004fea0003900000 */
[----:B------:R-:W2:Y:S02]  /*a590*/  @!P0 SYNCS.PHASECHK.TRANS64 P0, [R0+URZ], R3 ;  /* 0x00000003000085a7 */ /* 0x000ea400080010ff */
[----:B--2---:R-:W-:Y:S05]  /*a5a0*/  @!P0 BRA `(.L_x_161) ;  /* 0xfffffffc00f08947 */ /* 0x004fea000383ffff */
[----:B------:R-:W-:Y:S05]  /*a5b0*/  BRA `(.L_x_162) ;  /* 0xffffff8400a07947 */ /* 0x000fea000383ffff */
.L_x_49:
[----:B------:R-:W-:-:S07]  /*a5c0*/  MOV R0, UR5 ;  /* 0x0000000500007c02 */ /* 0x000fce0008000f00 */
.L_x_163:
[----:B-1----:R1:W2:Y:S02]  /*a5d0*/  SYNCS.PHASECHK.TRANS64.TRYWAIT P0, [R0+URZ], R3 ;  /* 0x00000003000075a7 */ /* 0x0022a400080011ff */
[----:B--2---:R-:W-:Y:S05]  /*a5e0*/  @!P0 NANOSLEEP.SYNCS 0x989680 ;  /* 0x009896800000895d */ /* 0x004fea0003900000 */
[----:B------:R-:W2:Y:S02]  /*a5f0*/  @!P0 SYNCS.PHASECHK.TRANS64 P0, [R0+URZ], R3 ;  /* 0x00000003000085a7 */ /* 0x000ea400080010ff */
[----:B--2---:R-:W-:Y:S05]  /*a600*/  @!P0 BRA `(.L_x_163) ;  /* 0xfffffffc00f08947 */ /* 0x004fea000383ffff */
[----:B------:R-:W-:Y:S05]  /*a610*/  BRA `(.L_x_164) ;  /* 0xffffff8400ac7947 */ /* 0x000fea000383ffff */
.L_x_52:
[----:B--2---:R2:W3:Y:S02]  /*a620*/  SYNCS.PHASECHK.TRANS64.TRYWAIT P0, [R2+URZ+0x130], R5 ;  /* 0x00013005020075a7 */ /* 0x0044e400080011ff */
[----:B---3--:R-:W-:Y:S05]  /*a630*/  @!P0 NANOSLEEP.SYNCS 0x989680 ;  /* 0x009896800000895d */ /* 0x008fea0003900000 */
[----:B------:R-:W3:Y:S02]  /*a640*/  @!P0 SYNCS.PHASECHK.TRANS64 P0, [R2+URZ+0x130], R5 ;  /* 0x00013005020085a7 */ /* 0x000ee400080010ff */
[----:B---3--:R-:W-:Y:S05]  /*a650*/  @!P0 BRA `(.L_x_52) ;  /* 0xfffffffc00f08947 */ /* 0x008fea000383ffff */
[----:B------:R-:W-:Y:S05]  /*a660*/  BRA `(.L_x_165) ;  /* 0xffffff8800087947 */ /* 0x000fea000383ffff */
.L_x_53:
[----:B------:R-:W-:-:S07]  /*a670*/  MOV R2, UR4 ;  /* 0x0000000400027c02 */ /* 0x000fce0008000f00 */
.L_x_166:
[----:B--2---:R2:W3:Y:S02]  /*a680*/  SYNCS.PHASECHK.TRANS64.TRYWAIT P0, [R2+URZ+0xe0], R5 ;  /* 0x0000e005020075a7 */ /* 0x0044e400080011ff */
[----:B---3--:R-:W-:Y:S05]  /*a690*/  @!P0 NANOSLEEP.SYNCS 0x989680 ;  /* 0x009896800000895d */ /* 0x008fea0003900000 */
[----:B------:R-:W3:Y:S02]  /*a6a0*/  @!P0 SYNCS.PHASECHK.TRANS64 P0, [R2+URZ+0xe0], R5 ;  /* 0x0000e005020085a7 */ /* 0x000ee400080010ff */
[----:B---3--:R-:W-:Y:S05]  /*a6b0*/  @!P0 BRA `(.L_x_166) ;  /* 0xfffffffc00f08947 */ /* 0x008fea000383ffff */
[----:B------:R-:W-:Y:S05]  /*a6c0*/  BRA `(.L_x_167) ;  /* 0xffffff8800187947 */ /* 0x000fea000383ffff */
.L_x_54:
[----:B--2---:R2:W3:Y:S02]  /*a6d0*/  SYNCS.PHASECHK.TRANS64.TRYWAIT P1, [R2+URZ+0xd0], R5 ;  /* 0x0000d005020075a7 */ /* 0x0044e400080211ff */
[----:B---3--:R-:W-:Y:S05]  /*a6e0*/  @!P1 NANOSLEEP.SYNCS 0x989680 ;  /* 0x009896800000995d */ /* 0x008fea0003900000 */
[----:B------:R-:W3:Y:S02]  /*a6f0*/  @!P1 SYNCS.PHASECHK.TRANS64 P1, [R2+URZ+0xd0], R5 ;  /* 0x0000d005020095a7 */ /* 0x000ee400080210ff */
[----:B---3--:R-:W-:Y:S05]  /*a700*/  @!P1 BRA `(.L_x_54) ;  /* 0xfffffffc00f09947 */ /* 0x008fea000383ffff */
[----:B------:R-:W-:Y:S05]  /*a710*/  BRA `(.L_x_168) ;  /* 0xffffff8800487947 */ /* 0x000fea000383ffff */
.L_x_57:
[----:B------:R-:W-:-:S07]  /*a720*/  MOV R0, UR4 ;  /* 0x0000000400007c02 */ /* 0x000fce0008000f00 */
.L_x_169:
[----:B--2---:R2:W3:Y:S02]  /*a730*/  SYNCS.PHASECHK.TRANS64.TRYWAIT P0, [R0+URZ+0xe0], R3 ;  /* 0x0000e003000075a7 */ /* 0x0044e400080011ff */
[----:B---3--:R-:W-:Y:S05]  /*a740*/  @!P0 NANOSLEEP.SYNCS 0x989680 ;  /* 0x009896800000895d */ /* 0x008fea0003900000 */
[----:B------:R-:W3:Y:S02]  /*a750*/  @!P0 SYNCS.PHASECHK.TRANS64 P0, [R0+URZ+0xe0], R3 ;  /* 0x0000e003000085a7 */ /* 0x000ee400080010ff */
[----:B---3--:R-:W-:Y:S05]  /*a760*/  @!P0 BRA `(.L_x_169) ;  /* 0xfffffffc00f08947 */ /* 0x008fea000383ffff */
[----:B------:R-:W-:Y:S05]  /*a770*/  BRA `(.L_x_56) ;  /* 0xffffff88009c7947 */ /* 0x000fea000383ffff */
.L_x_66:
[----:B--2---:R-:W-:-:S04]  /*a780*/  MOV R0, UR5 ;  /* 0x0000000500007c02 */ /* 0x004fc80008000f00 */
[----:B------:R2:W3:Y:S03]  /*a790*/  SYNCS.PHASECHK.TRANS64.TRYWAIT P0, [R0+URZ+0x8], R7 ;  /* 0x00000807000075a7 */ /* 0x0004e600080011ff */
[----:B---3--:R-:W-:Y:S05]  /*a7a0*/  @!P0 NANOSLEEP.SYNCS 0x989680 ;  /* 0x009896800000895d */ /* 0x008fea0003900000 */
[----:B------:R-:W3:Y:S02]  /*a7b0*/  @!P0 SYNCS.PHASECHK.TRANS64 P0, [R0+URZ+0x8], R7 ;  /* 0x00000807000085a7 */ /* 0x000ee400080010ff */
[----:B---3--:R-:W-:Y:S05]  /*a7c0*/  @!P0 BRA `(.L_x_66) ;  /* 0xfffffffc00ec8947 */ /* 0x008fea000383ffff */
[----:B------:R-:W-:Y:S05]  /*a7d0*/  BRA `(.L_x_65) ;  /* 0xffffff8c00507947 */ /* 0x000fea000383ffff */
.L_x_68:
[----:B------:R-:W-:Y:S01]  /*a7e0*/  BSSY B0, `(.L_x_170) ;  /* 0x0000006000007945 */ /* 0x000fe20003800000 */
[----:B------:R-:W-:-:S07]  /*a7f0*/  MOV R15, 0xffffffff ;  /* 0xffffffff000f7802 */ /* 0x000fce0000000f00 */
[----:B-12--5:R-:W-:Y:S05]  /*a800*/  WARPSYNC.COLLECTIVE R15, `(.L_x_171) ;  /* 0x000000000f0c7348 */ /* 0x026fea0003c00000 */
[----:B------:R-:W-:Y:S02]  /*a810*/  ELECT P6, UR79, PT ;  /* 0x00000000004f782f */ /* 0x000fe400038c0000 */
[----:B------:R-:W-:Y:S01]  /*a820*/  MOV R14, UR79 ;  /* 0x0000004f000e7c02 */ /* 0x000fe20008000f00 */
[----:B-12--5:R-:W-:Y:S10]  /*a830*/  ENDCOLLECTIVE ;  /* 0x000000000000791b */ /* 0x026ff40003800000 */
.L_x_171:
[----:B------:R-:W-:Y:S05]  /*a840*/  BSYNC B0 ;  /* 0x0000000000007941 */ /* 0x000fea0003800000 */
.L_x_170:
[----:B------:R-:W-:Y:S05]  /*a850*/  BRA `(.L_x_172) ;  /* 0xffffff8c00807947 */ /* 0x000fea000383ffff */
.L_x_70:
[----:B--2---:R-:W-:-:S04]  /*a860*/  MOV R0, UR5 ;  /* 0x0000000500007c02 */ /* 0x004fc80008000f00 */
[----:B------:R2:W3:Y:S03]  /*a870*/  SYNCS.PHASECHK.TRANS64.TRYWAIT P0, [R0+URZ+0x8], R5 ;  /* 0x00000805000075a7 */ /* 0x0004e600080011ff */
[----:B---3--:R-:W-:Y:S05]  /*a880*/  @!P0 NANOSLEEP.SYNCS 0x989680 ;  /* 0x009896800000895d */ /* 0x008fea0003900000 */
[----:B------:R-:W3:Y:S02]  /*a890*/  @!P0 SYNCS.PHASECHK.TRANS64 P0, [R0+URZ+0x8], R5 ;  /* 0x00000805000085a7 */ /* 0x000ee400080010ff */
[----:B---3--:R-:W-:Y:S05]  /*a8a0*/  @!P0 BRA `(.L_x_70) ;  /* 0xfffffffc00ec8947 */ /* 0x008fea000383ffff */
[----:B------:R-:W-:Y:S05]  /*a8b0*/  BRA `(.L_x_69) ;  /* 0xffffff8c00847947 */ /* 0x000fea000383ffff */
.L_x_71:
[----:B-1----:R1:W2:Y:S02]  /*a8c0*/  SYNCS.PHASECHK.TRANS64.TRYWAIT P0, [R0+URZ+0xd0], R5 ;  /* 0x0000d005000075a7 */ /* 0x0022a400080011ff */
[----:B--2---:R-:W-:Y:S05]  /*a8d0*/  @!P0 NANOSLEEP.SYNCS 0x989680 ;  /* 0x009896800000895d */ /* 0x004fea0003900000 */
[----:B------:R-:W2:Y:S02]  /*a8e0*/  @!P0 SYNCS.PHASECHK.TRANS64 P0, [R0+URZ+0xd0], R5 ;  /* 0x0000d005000085a7 */ /* 0x000ea400080010ff */
[----:B--2---:R-:W-:Y:S05]  /*a8f0*/  @!P0 BRA `(.L_x_71) ;  /* 0xfffffffc00f08947 */ /* 0x004fea000383ffff */
[----:B------:R-:W-:Y:S05]  /*a900*/  BRA `(.L_x_173) ;  /* 0xffffff9000707947 */ /* 0x000fea000383ffff */
.L_x_73:
[----:B------:R-:W-:-:S07]  /*a910*/  MOV R0, UR31 ;  /* 0x0000001f00007c02 */ /* 0x000fce0008000f00 */
.L_x_174:
[----:B-1----:R1:W2:Y:S02]  /*a920*/  SYNCS.PHASECHK.TRANS64.TRYWAIT P0, [R0+URZ+0x110], R5 ;  /* 0x00011005000075a7 */ /* 0x0022a400080011ff */
[----:B--2---:R-:W-:Y:S05]  /*a930*/  @!P0 NANOSLEEP.SYNCS 0x989680 ;  /* 0x009896800000895d */ /* 0x004fea0003900000 */
[----:B------:R-:W2:Y:S02]  /*a940*/  @!P0 SYNCS.PHASECHK.TRANS64 P0, [R0+URZ+0x110], R5 ;  /* 0x00011005000085a7 */ /* 0x000ea400080010ff */
[----:B--2---:R-:W-:Y:S05]  /*a950*/  @!P0 BRA `(.L_x_174) ;  /* 0xfffffffc00f08947 */ /* 0x004fea000383ffff */
[----:B------:R-:W-:Y:S05]  /*a960*/  BRA `(.L_x_175) ;  /* 0xffffff9000bc7947 */ /* 0x000fea000383ffff */
.L_x_76:
[----:B------:R-:W-:Y:S07]  /*a970*/  MOV R0, UR5 ;  /* 0x0000000500007c02 */ /* 0x000fee0008000f00 */
.L_x_176:
[----:B-1----:R1:W2:Y:S02]  /*a980*/  SYNCS.PHASECHK.TRANS64.TRYWAIT P0, [R0+URZ], R5 ;  /* 0x00000005000075a7 */ /* 0x0022a400080011ff */
[----:B--2---:R-:W-:Y:S05]  /*a990*/  @!P0 NANOSLEEP.SYNCS 0x989680 ;  /* 0x009896800000895d */ /* 0x004fea0003900000 */
[----:B------:R-:W2:Y:S02]  /*a9a0*/  @!P0 SYNCS.PHASECHK.TRANS64 P0, [R0+URZ], R5 ;  /* 0x00000005000085a7 */ /* 0x000ea400080010ff */
[----:B--2---:R-:W-:Y:S05]  /*a9b0*/  @!P0 BRA `(.L_x_176) ;  /* 0xfffffffc00f08947 */ /* 0x004fea000383ffff */
[----:B------:R-:W-:Y:S05]  /*a9c0*/  BRA `(.L_x_75) ;  /* 0xffffff9000d07947 */ /* 0x000fea000383ffff */
.L_x_80:
[----:B-1----:R-:W-:-:S07]  /*a9d0*/  MOV R0, UR4 ;  /* 0x0000000400007c02 */ /* 0x002fce0008000f00 */
.L_x_177:
[----:B-1----:R1:W2:Y:S02]  /*a9e0*/  SYNCS.PHASECHK.TRANS64.TRYWAIT P0, [R0+URZ], R3 ;  /* 0x00000003000075a7 */ /* 0x0022a400080011ff */
[----:B--2---:R-:W-:Y:S05]  /*a9f0*/  @!P0 NANOSLEEP.SYNCS 0x989680 ;  /* 0x009896800000895d */ /* 0x004fea0003900000 */
[----:B------:R-:W2:Y:S02]  /*aa00*/  @!P0 SYNCS.PHASECHK.TRANS64 P0, [R0+URZ], R3 ;  /* 0x00000003000085a7 */ /* 0x000ea400080010ff */
[----:B--2---:R-:W-:Y:S05]  /*aa10*/  @!P0 BRA `(.L_x_177) ;  /* 0xfffffffc00f08947 */ /* 0x004fea000383ffff */
[----:B------:R-:W-:Y:S05]  /*aa20*/  BRA `(.L_x_178) ;  /* 0xffffff9400c47947 */ /* 0x000fea000383ffff */
.L_x_81:
[----:B------:R-:W-:-:S07]  /*aa30*/  MOV R0, UR5 ;  /* 0x0000000500007c02 */ /* 0x000fce0008000f00 */
.L_x_179:
[----:B-1----:R1:W2:Y:S02]  /*aa40*/  SYNCS.PHASECHK.TRANS64.TRYWAIT P0, [R0+URZ], R3 ;  /* 0x00000003000075a7 */ /* 0x0022a400080011ff */
[----:B--2---:R-:W-:Y:S05]  /*aa50*/  @!P0 NANOSLEEP.SYNCS 0x989680 ;  /* 0x009896800000895d */ /* 0x004fea0003900000 */
[----:B------:R-:W2:Y:S02]  /*aa60*/  @!P0 SYNCS.PHASECHK.TRANS64 P0, [R0+URZ], R3 ;  /* 0x00000003000085a7 */ /* 0x000ea400080010ff */
[----:B--2---:R-:W-:Y:S05]  /*aa70*/  @!P0 BRA `(.L_x_179) ;  /* 0xfffffffc00f08947 */ /* 0x004fea000383ffff */
[----:B------:R-:W-:Y:S05]  /*aa80*/  BRA `(.L_x_180) ;  /* 0xffffff9400d07947 */ /* 0x000fea000383ffff */
.L_x_82:
[----:B------:R-:W-:-:S07]  /*aa90*/  MOV R0, UR5 ;  /* 0x0000000500007c02 */ /* 0x000fce0008000f00 */
.L_x_181:
[----:B-1----:R1:W2:Y:S02]  /*aaa0*/  SYNCS.PHASECHK.TRANS64.TRYWAIT P0, [R0+URZ], R3 ;  /* 0x00000003000075a7 */ /* 0x0022a400080011ff */
[----:B--2---:R-:W-:Y:S05]  /*aab0*/  @!P0 NANOSLEEP.SYNCS 0x989680 ;  /* 0x009896800000895d */ /* 0x004fea0003900000 */
[----:B------:R-:W2:Y:S02]  /*aac0*/  @!P0 SYNCS.PHASECHK.TRANS64 P0, [R0+URZ], R3 ;  /* 0x00000003000085a7 */ /* 0x000ea400080010ff */
[----:B--2---:R-:W-:Y:S05]  /*aad0*/  @!P0 BRA `(.L_x_181) ;  /* 0xfffffffc00f08947 */ /* 0x004fea000383ffff */
[----:B------:R-:W-:Y:S05]  /*aae0*/  BRA `(.L_x_182) ;  /* 0xffffff9400dc7947 */ /* 0x000fea000383ffff */
.L_x_85:
[----:B------:R-:W-:-:S07]  /*aaf0*/  MOV R0, UR26 ;  /* 0x0000001a00007c02 */ /* 0x000fce0008000f00 */
.L_x_183:
[----:B-1----:R1:W2:Y:S02]  /*ab00*/  SYNCS.PHASECHK.TRANS64.TRYWAIT P1, [R0+URZ+0x150], R3 ;  /* 0x00015003000075a7 */ /* 0x0022a400080211ff */
[----:B--2---:R-:W-:Y:S05]  /*ab10*/  @!P1 NANOSLEEP.SYNCS 0x989680 ;  /* 0x009896800000995d */ /* 0x004fea0003900000 */
[----:B------:R-:W2:Y:S02]  /*ab20*/  @!P1 SYNCS.PHASECHK.TRANS64 P1, [R0+URZ+0x150], R3 ;  /* 0x00015003000095a7 */ /* 0x000ea400080210ff */
[----:B--2---:R-:W-:Y:S05]  /*ab30*/  @!P1 BRA `(.L_x_183) ;  /* 0xfffffffc00f09947 */ /* 0x004fea000383ffff */
[----:B------:R-:W-:Y:S05]  /*ab40*/  BRA `(.L_x_184) ;  /* 0xffffff9800287947 */ /* 0x000fea000383ffff */
.L_x_90:
[----:B--2---:R2:W3:Y:S02]  /*ab50*/  SYNCS.PHASECHK.TRANS64.TRYWAIT P0, [R8+URZ+0xd0], R5 ;  /* 0x0000d005080075a7 */ /* 0x0044e400080011ff */
[----:B---3--:R-:W-:Y:S05]  /*ab60*/  @!P0 NANOSLEEP.SYNCS 0x989680 ;  /* 0x009896800000895d */ /* 0x008fea0003900000 */
[----:B------:R-:W3:Y:S02]  /*ab70*/  @!P0 SYNCS.PHASECHK.TRANS64 P0, [R8+URZ+0xd0], R5 ;  /* 0x0000d005080085a7 */ /* 0x000ee400080010ff */
[----:B---3--:R-:W-:Y:S05]  /*ab80*/  @!P0 BRA `(.L_x_90) ;  /* 0xfffffffc00f08947 */ /* 0x008fea000383ffff */
[----:B------:R-:W-:Y:S05]  /*ab90*/  BRA `(.L_x_185) ;  /* 0xffffff9c006c7947 */ /* 0x000fea000383ffff */
.L_x_93:
[----:B------:R-:W-:Y:S07]  /*aba0*/  MOV R0, UR21 ;  /* 0x0000001500007c02 */ /* 0x000fee0008000f00 */
.L_x_186:
[----:B--2---:R2:W3:Y:S02]  /*abb0*/  SYNCS.PHASECHK.TRANS64.TRYWAIT P1, [R0+URZ+0xc8], R5 ;  /* 0x0000c805000075a7 */ /* 0x0044e400080211ff */
[----:B---3--:R-:W-:Y:S05]  /*abc0*/  @!P1 NANOSLEEP.SYNCS 0x989680 ;  /* 0x009896800000995d */ /* 0x008fea0003900000 */
[----:B------:R-:W3:Y:S02]  /*abd0*/  @!P1 SYNCS.PHASECHK.TRANS64 P1, [R0+URZ+0xc8], R5 ;  /* 0x0000c805000095a7 */ /* 0x000ee400080210ff */
[----:B---3--:R-:W-:Y:S05]  /*abe0*/  @!P1 BRA `(.L_x_186) ;  /* 0xfffffffc00f09947 */ /* 0x008fea000383ffff */
[----:B------:R-:W-:Y:S05]  /*abf0*/  BRA `(.L_x_92) ;  /* 0xffffffa000e87947 */ /* 0x000fea000383ffff */
.L_x_96:
[----:B--2---:R-:W-:Y:S07]  /*ac00*/  MOV R5, UR21 ;  /* 0x0000001500057c02 */ /* 0x004fee0008000f00 */
.L_x_187:
[----:B--2---:R2:W3:Y:S02]  /*ac10*/  SYNCS.PHASECHK.TRANS64.TRYWAIT P0, [R5+URZ+0xa0], R4 ;  /* 0x0000a004050075a7 */ /* 0x0044e400080011ff */
[----:B---3--:R-:W-:Y:S05]  /*ac20*/  @!P0 NANOSLEEP.SYNCS 0x989680 ;  /* 0x009896800000895d */ /* 0x008fea0003900000 */
[----:B------:R-:W3:Y:S02]  /*ac30*/  @!P0 SYNCS.PHASECHK.TRANS64 P0, [R5+URZ+0xa0], R4 ;  /* 0x0000a004050085a7 */ /* 0x000ee400080010ff */
[----:B---3--:R-:W-:Y:S05]  /*ac40*/  @!P0 BRA `(.L_x_187) ;  /* 0xfffffffc00f08947 */ /* 0x008fea000383ffff */
[----:B------:R-:W-:Y:S05]  /*ac50*/  BRA `(.L_x_188) ;  /* 0xffffffa400407947 */ /* 0x000fea000383ffff */
.L_x_97:
[----:B------:R-:W-:Y:S07]  /*ac60*/  MOV R5, UR21 ;  /* 0x0000001500057c02 */ /* 0x000fee0008000f00 */
.L_x_189:
[----:B--2---:R2:W3:Y:S02]  /*ac70*/  SYNCS.PHASECHK.TRANS64.TRYWAIT P0, [R5+URZ+0xa8], R4 ;  /* 0x0000a804050075a7 */ /* 0x0044e400080011ff */
[----:B---3--:R-:W-:Y:S05]  /*ac80*/  @!P0 NANOSLEEP.SYNCS 0x989680 ;  /* 0x009896800000895d */ /* 0x008fea0003900000 */
[----:B------:R-:W3:Y:S02]  /*ac90*/  @!P0 SYNCS.PHASECHK.TRANS64 P0, [R5+URZ+0xa8], R4 ;  /* 0x0000a804050085a7 */ /* 0x000ee400080010ff */
[----:B---3--:R-:W-:Y:S05]  /*aca0*/  @!P0 BRA `(.L_x_189) ;  /* 0xfffffffc00f08947 */ /* 0x008fea000383ffff */
[----:B------:R-:W-:Y:S05]  /*acb0*/  BRA `(.L_x_190) ;  /* 0xffffffa400987947 */ /* 0x000fea000383ffff */
.L_x_98:
[----:B--2---:R-:W-:Y:S07]  /*acc0*/  MOV R5, UR21 ;  /* 0x0000001500057c02 */ /* 0x004fee0008000f00 */
.L_x_191:
[----:B--2---:R2:W3:Y:S02]  /*acd0*/  SYNCS.PHASECHK.TRANS64.TRYWAIT P0, [R5+URZ+0xb0], R4 ;  /* 0x0000b004050075a7 */ /* 0x0044e400080011ff */
[----:B---3--:R-:W-:Y:S05]  /*ace0*/  @!P0 NANOSLEEP.SYNCS 0x989680 ;  /* 0x009896800000895d */ /* 0x008fea0003900000 */
[----:B------:R-:W3:Y:S02]  /*acf0*/  @!P0 SYNCS.PHASECHK.TRANS64 P0, [R5+URZ+0xb0], R4 ;  /* 0x0000b004050085a7 */ /* 0x000ee400080010ff */
[----:B---3--:R-:W-:Y:S05]  /*ad00*/  @!P0 BRA `(.L_x_191) ;  /* 0xfffffffc00f08947 */ /* 0x008fea000383ffff */
[----:B------:R-:W-:Y:S05]  /*ad10*/  BRA `(.L_x_192) ;  /* 0xffffffa400f47947 */ /* 0x000fea000383ffff */
.L_x_99:
[----:B--2---:R-:W-:Y:S07]  /*ad20*/  MOV R5, UR21 ;  /* 0x0000001500057c02 */ /* 0x004fee0008000f00 */
.L_x_193:
[----:B--2---:R2:W3:Y:S02]  /*ad30*/  SYNCS.PHASECHK.TRANS64.TRYWAIT P0, [R5+URZ+0xb8], R4 ;  /* 0x0000b804050075a7 */ /* 0x0044e400080011ff */
[----:B---3--:R-:W-:Y:S05]  /*ad40*/  @!P0 NANOSLEEP.SYNCS 0x989680 ;  /* 0x009896800000895d */ /* 0x008fea0003900000 */
[----:B------:R-:W3:Y:S02]  /*ad50*/  @!P0 SYNCS.PHASECHK.TRANS64 P0, [R5+URZ+0xb8], R4 ;  /* 0x0000b804050085a7 */ /* 0x000ee400080010ff */
[----:B---3--:R-:W-:Y:S05]  /*ad60*/  @!P0 BRA `(.L_x_193) ;  /* 0xfffffffc00f08947 */ /* 0x008fea000383ffff */
[----:B------:R-:W-:Y:S05]  /*ad70*/  BRA `(.L_x_194) ;  /* 0xffffffa800587947 */ /* 0x000fea000383ffff */
.L_x_101:
[----:B------:R-:W-:-:S07]  /*ad80*/  MOV R0, UR21 ;  /* 0x0000001500007c02 */ /* 0x000fce0008000f00 */
.L_x_195:
[----:B--2---:R2:W3:Y:S02]  /*ad90*/  SYNCS.PHASECHK.TRANS64.TRYWAIT P0, [R0+URZ+0xa0], R3 ;  /* 0x0000a003000075a7 */ /* 0x0044e400080011ff */
[----:B---3--:R-:W-:Y:S05]  /*ada0*/  @!P0 NANOSLEEP.SYNCS 0x989680 ;  /* 0x009896800000895d */ /* 0x008fea0003900000 */
[----:B------:R-:W3:Y:S02]  /*adb0*/  @!P0 SYNCS.PHASECHK.TRANS64 P0, [R0+URZ+0xa0], R3 ;  /* 0x0000a003000085a7 */ /* 0x000ee400080010ff */
[----:B---3--:R-:W-:Y:S05]  /*adc0*/  @!P0 BRA `(.L_x_195) ;  /* 0xfffffffc00f08947 */ /* 0x008fea000383ffff */
[----:B------:R-:W-:Y:S05]  /*add0*/  BRA `(.L_x_196) ;  /* 0xffffffa800e47947 */ /* 0x000fea000383ffff */
.L_x_102:
[----:B--2---:R-:W-:-:S07]  /*ade0*/  MOV R0, UR21 ;  /* 0x0000001500007c02 */ /* 0x004fce0008000f00 */
.L_x_197:
[----:B--2---:R2:W3:Y:S02]  /*adf0*/  SYNCS.PHASECHK.TRANS64.TRYWAIT P0, [R0+URZ+0xa8], R3 ;  /* 0x0000a803000075a7 */ /* 0x0044e400080011ff */
[----:B---3--:R-:W-:Y:S05]  /*ae00*/  @!P0 NANOSLEEP.SYNCS 0x989680 ;  /* 0x009896800000895d */ /* 0x008fea0003900000 */
[----:B------:R-:W3:Y:S02]  /*ae10*/  @!P0 SYNCS.PHASECHK.TRANS64 P0, [R0+URZ+0xa8], R3 ;  /* 0x0000a803000085a7 */ /* 0x000ee400080010ff */
[----:B---3--:R-:W-:Y:S05]  /*ae20*/  @!P0 BRA `(.L_x_197) ;  /* 0xfffffffc00f08947 */ /* 0x008fea000383ffff */
[----:B------:R-:W-:Y:S05]  /*ae30*/  BRA `(.L_x_198) ;  /* 0xffffffa800d47947 */ /* 0x000fea000383ffff */
.L_x_103:
[----:B--2---:R-:W-:-:S07]  /*ae40*/  MOV R0, UR21 ;  /* 0x0000001500007c02 */ /* 0x004fce0008000f00 */
.L_x_199:
[----:B--2---:R2:W3:Y:S02]  /*ae50*/  SYNCS.PHASECHK.TRANS64.TRYWAIT P0, [R0+URZ+0xb0], R3 ;  /* 0x0000b003000075a7 */ /* 0x0044e400080011ff */
[----:B---3--:R-:W-:Y:S05]  /*ae60*/  @!P0 NANOSLEEP.SYNCS 0x989680 ;  /* 0x009896800000895d */ /* 0x008fea0003900000 */
[----:B------:R-:W3:Y:S02]  /*ae70*/  @!P0 SYNCS.PHASECHK.TRANS64 P0, [R0+URZ+0xb0], R3 ;  /* 0x0000b003000085a7 */ /* 0x000ee400080010ff */
[----:B---3--:R-:W-:Y:S05]  /*ae80*/  @!P0 BRA `(.L_x_199) ;  /* 0xfffffffc00f08947 */ /* 0x008fea000383ffff */
[----:B------:R-:W-:Y:S05]  /*ae90*/  BRA `(.L_x_200) ;  /* 0xffffffa800c47947 */ /* 0x000fea000383ffff */
.L_x_105:
[----:B-1----:R1:W2:Y:S02]  /*aea0*/  SYNCS.PHASECHK.TRANS64.TRYWAIT P0, [R3+URZ+0xd0], R0 ;  /* 0x0000d000030075a7 */ /* 0x0022a400080011ff */
[----:B--2---:R-:W-:Y:S05]  /*aeb0*/  @!P0 NANOSLEEP.SYNCS 0x989680 ;  /* 0x009896800000895d */ /* 0x004fea0003900000 */
[----:B------:R-:W2:Y:S02]  /*aec0*/  @!P0 SYNCS.PHASECHK.TRANS64 P0, [R3+URZ+0xd0], R0 ;  /* 0x0000d000030085a7 */ /* 0x000ea400080010ff */
[----:B--2---:R-:W-:Y:S05]  /*aed0*/  @!P0 BRA `(.L_x_105) ;  /* 0xfffffffc00f08947 */ /* 0x004fea000383ffff */
[----:B------:R-:W-:Y:S05]  /*aee0*/  BRA `(.L_x_201) ;  /* 0xffffffac00887947 */ /* 0x000fea000383ffff */
.L_x_116:
[----:B--2---:R2:W1:Y:S02]  /*aef0*/  SYNCS.PHASECHK.TRANS64.TRYWAIT P1, [R5+URZ+0x80], R2 ;  /* 0x00008002050075a7 */ /* 0x00446400080211ff */
[----:B-1----:R-:W-:Y:S05]  /*af00*/  @!P1 NANOSLEEP.SYNCS 0x989680 ;  /* 0x009896800000995d */ /* 0x002fea0003900000 */
[----:B------:R-:W1:Y:S02]  /*af10*/  @!P1 SYNCS.PHASECHK.TRANS64 P1, [R5+URZ+0x80], R2 ;  /* 0x00008002050095a7 */ /* 0x000e6400080210ff */
[----:B-1----:R-:W-:Y:S05]  /*af20*/  @!P1 BRA `(.L_x_116) ;  /* 0xfffffffc00f09947 */ /* 0x002fea000383ffff */
[----:B------:R-:W-:Y:S05]  /*af30*/  BRA `(.L_x_115) ;  /* 0xffffffb800fc7947 */ /* 0x000fea000383ffff */
.L_x_118:
[----:B-1----:R1:W4:Y:S02]  /*af40*/  SYNCS.PHASECHK.TRANS64.TRYWAIT P0, [R90+URZ+0xf0], R7 ;  /* 0x0000f0075a0075a7 */ /* 0x00232400080011ff */
[----:B----4-:R-:W-:Y:S05]  /*af50*/  @!P0 NANOSLEEP.SYNCS 0x989680 ;  /* 0x009896800000895d */ /* 0x010fea0003900000 */
[----:B------:R-:W4:Y:S02]  /*af60*/  @!P0 SYNCS.PHASECHK.TRANS64 P0, [R90+URZ+0xf0], R7 ;  /* 0x0000f0075a0085a7 */ /* 0x000f2400080010ff */
[----:B----4-:R-:W-:Y:S05]  /*af70*/  @!P0 BRA `(.L_x_118) ;  /* 0xfffffffc00f08947 */ /* 0x010fea000383ffff */
[----:B------:R-:W-:Y:S05]  /*af80*/  BRA `(.L_x_117) ;  /* 0xffffffbc004c7947 */ /* 0x000fea000383ffff */
.L_x_126:
[----:B---3--:R3:W4:Y:S02]  /*af90*/  SYNCS.PHASECHK.TRANS64.TRYWAIT P0, [R103+URZ+0x80], R4 ;  /* 0x00008004670075a7 */ /* 0x00872400080011ff */
[----:B----4-:R-:W-:Y:S05]  /*afa0*/  @!P0 NANOSLEEP.SYNCS 0x989680 ;  /* 0x009896800000895d */ /* 0x010fea0003900000 */
[----:B------:R-:W4:Y:S02]  /*afb0*/  @!P0 SYNCS.PHASECHK.TRANS64 P0, [R103+URZ+0x80], R4 ;  /* 0x00008004670085a7 */ /* 0x000f2400080010ff */
[----:B----4-:R-:W-:Y:S05]  /*afc0*/  @!P0 BRA `(.L_x_126) ;  /* 0xfffffffc00f08947 */ /* 0x010fea000383ffff */
[----:B------:R-:W-:Y:S05]  /*afd0*/  BRA `(.L_x_125) ;  /* 0xffffffc800547947 */ /* 0x000fea000383ffff */
.L_x_134:
[----:B---3--:R3:W4:Y:S02]  /*afe0*/  SYNCS.PHASECHK.TRANS64.TRYWAIT P0, [R103+URZ+0x80], R4 ;  /* 0x00008004670075a7 */ /* 0x00872400080011ff */
[----:B----4-:R-:W-:Y:S05]  /*aff0*/  @!P0 NANOSLEEP.SYNCS 0x989680 ;  /* 0x009896800000895d */ /* 0x010fea0003900000 */
[----:B------:R-:W4:Y:S02]  /*b000*/  @!P0 SYNCS.PHASECHK.TRANS64 P0, [R103+URZ+0x80], R4 ;  /* 0x00008004670085a7 */ /* 0x000f2400080010ff */
[----:B----4-:R-:W-:Y:S05]  /*b010*/  @!P0 BRA `(.L_x_134) ;  /* 0xfffffffc00f08947 */ /* 0x010fea000383ffff */
[----:B------:R-:W-:Y:S05]  /*b020*/  BRA `(.L_x_133) ;  /* 0xffffffd400a47947 */ /* 0x000fea000383ffff */
.L_x_142:
[----:B---3--:R3:W4:Y:S02]  /*b030*/  SYNCS.PHASECHK.TRANS64.TRYWAIT P0, [R102+URZ+0x80], R3 ;  /* 0x00008003660075a7 */ /* 0x00872400080011ff */
[----:B----4-:R-:W-:Y:S05]  /*b040*/  @!P0 NANOSLEEP.SYNCS 0x989680 ;  /* 0x009896800000895d */ /* 0x010fea0003900000 */
[----:B------:R-:W4:Y:S02]  /*b050*/  @!P0 SYNCS.PHASECHK.TRANS64 P0, [R102+URZ+0x80], R3 ;  /* 0x00008003660085a7 */ /* 0x000f2400080010ff */
[----:B----4-:R-:W-:Y:S05]  /*b060*/  @!P0 BRA `(.L_x_142) ;  /* 0xfffffffc00f08947 */ /* 0x010fea000383ffff */
[----:B------:R-:W-:Y:S05]  /*b070*/  BRA `(.L_x_141) ;  /* 0xffffffe000fc7947 */ /* 0x000fea000383ffff */
        .weak           $__internal_0_$__cuda_sm10x_tcgen05_guardrail_trap_col_being_dealloced_not_returned_by_alloc
        .type           $__internal_0_$__cuda_sm10x_tcgen05_guardrail_trap_col_being_dealloced_not_returned_by_alloc,@function
        .size           $__internal_0_$__cuda_sm10x_tcgen05_guardrail_trap_col_being_dealloced_not_returned_by_alloc,($__internal_1_$__cuda_sm10x_tcgen05_guardrail_trap_phase_invalid_during_alloc - $__internal_0_$__cuda_sm10x_tcgen05_guardrail_trap_col_being_dealloced_not_returned_by_alloc)
$__internal_0_$__cuda_sm10x_tcgen05_guardrail_trap_col_being_dealloced_not_returned_by_alloc:
[----:B------:R-:W-:Y:S05]  /*b080*/  BPT.TRAP 0x1 ;  /* 0x000000040000795c */ /* 0x000fea0000300000 */
[----:B------:R-:W-:-:S04]  /*b090*/  HFMA2 R3, -RZ, RZ, 0, 0 ;  /* 0x00000000ff037431 */ /* 0x000fc800000001ff */
[----:B------:R-:W-:Y:S05]  /*b0a0*/  RET.REL.NODEC R2 `(_ZN7cutlass13device_kernelINS_4gemm6kernel13GemmUniversalIN4cute5tupleIJiiiiEEENS1_10collective13CollectiveMmaINS1_35MainloopSm100TmaUmmaWarpSpecializedILi8ELi2ELi4ENS5_IJNS4_1CILi4EEENSA_ILi1EEESC_EEEEENS5_IJNSA_ILi128EEENSA_ILi256EEESF_EEENS_12float_e5m2_tENS5_IJlSC_lEEESI_SJ_NS4_8TiledMMAINS4_8MMA_AtomIJNS4_10MMA_TraitsINS4_25SM100_MMA_F8F6F4_2x1SM_SSEJSI_SI_fSF_SG_NS4_17integral_constantINS4_4UMMA5MajorELSQ_0EEESR_NSO_INSP_7ScaleInELSS_0EEEST_EEEEEENS4_6LayoutINS5_IJSC_SC_SC_EEENS5_IJNSA_ILi0EEESY_SY_EEEEENS5_IJNS4_10UnderscoreES11_S11_EEEEENS4_18SM100_TMA_2SM_LOADENS4_14ComposedLayoutINS4_7SwizzleILi3ELi4ELi3EEENS4_18smem_ptr_flag_bitsILi8EEENSW_INS5_IJNSA_ILi8EEESF_EEENS5_IJSF_SC_EEEEEEEvNS4_8identityENS4_28SM100_TMA_2SM_LOAD_MULTICASTES1E_vS1F_EENS_8epilogue10collective18CollectiveEpilogueINS1I_23Sm100TmaWarpSpecializedILi4ELi2ELi32ELb0ELb0EEEJNS5_IJNSA_ILi64EEESG_SF_EEENS5_IJNSW_IS1N_SC_EENSW_INS5_IJNSA_ILi32EEENSA_ILi2EEEEEENS5_IJSC_SF_EEEEEEEESI_SJ_SI_SJ_NS1I_6fusion15FusionCallbacksIS1M_NS1W_17LinearCombinationISI_fSI_fLNS_15FloatRoundStyleE2EEES1O_S1V_JEEENS4_5SM1004TMEM4LOAD26SM100_TMEM_LOAD_32dp32b32xENS4_13SM90_TMA_LOADENS15_INS16_ILi1ELi4ELi3EEES19_NSW_INS5_IJS1A_S1Q_EEENS5_IJS1Q_SC_EEEEEEENS4_39AutoVectorizingCopyWithAssumedAlignmentILi128EEENS4_14SM90_TMA_STOREES2B_S2D_S2D_EEEvvEEEEvNT_6ParamsE) ;  /* 0xffffff4c02d47950 */ /* 0x000fea0003c3ffff */
        .weak           $__internal_1_$__cuda_sm10x_tcgen05_guardrail_trap_phase_invalid_during_alloc
        .type           $__internal_1_$__cuda_sm10x_tcgen05_guardrail_trap_phase_invalid_during_alloc,@function
        .size           $__internal_1_$__cuda_sm10x_tcgen05_guardrail_trap_phase_invalid_during_alloc,($__internal_2_$__cuda_sm10x_tcgen05_guardrail_trap_unallocated_columns_being_dealloced - $__internal_1_$__cuda_sm10x_tcgen05_guardrail_trap_phase_invalid_during_alloc)
$__internal_1_$__cuda_sm10x_tcgen05_guardrail_trap_phase_invalid_during_alloc:
[----:B------:R-:W-:Y:S05]  /*b0b0*/  BPT.TRAP 0x1 ;  /* 0x000000040000795c */ /* 0x000fea0000300000 */
[----:B------:R-:W-:-:S04]  /*b0c0*/  MOV R5, 0x0 ;  /* 0x0000000000057802 */ /* 0x000fc80000000f00 */
[----:B------:R-:W-:Y:S05]  /*b0d0*/  RET.REL.NODEC R4 `(_ZN7cutlass13device_kernelINS_4gemm6kernel13GemmUniversalIN4cute5tupleIJiiiiEEENS1_10collective13CollectiveMmaINS1_35MainloopSm100TmaUmmaWarpSpecializedILi8ELi2ELi4ENS5_IJNS4_1CILi4EEENSA_ILi1EEESC_EEEEENS5_IJNSA_ILi128EEENSA_ILi256EEESF_EEENS_12float_e5m2_tENS5_IJlSC_lEEESI_SJ_NS4_8TiledMMAINS4_8MMA_AtomIJNS4_10MMA_TraitsINS4_25SM100_MMA_F8F6F4_2x1SM_SSEJSI_SI_fSF_SG_NS4_17integral_constantINS4_4UMMA5MajorELSQ_0EEESR_NSO_INSP_7ScaleInELSS_0EEEST_EEEEEENS4_6LayoutINS5_IJSC_SC_SC_EEENS5_IJNSA_ILi0EEESY_SY_EEEEENS5_IJNS4_10UnderscoreES11_S11_EEEEENS4_18SM100_TMA_2SM_LOADENS4_14ComposedLayoutINS4_7SwizzleILi3ELi4ELi3EEENS4_18smem_ptr_flag_bitsILi8EEENSW_INS5_IJNSA_ILi8EEESF_EEENS5_IJSF_SC_EEEEEEEvNS4_8identityENS4_28SM100_TMA_2SM_LOAD_MULTICASTES1E_vS1F_EENS_8epilogue10collective18CollectiveEpilogueINS1I_23Sm100TmaWarpSpecializedILi4ELi2ELi32ELb0ELb0EEEJNS5_IJNSA_ILi64EEESG_SF_EEENS5_IJNSW_IS1N_SC_EENSW_INS5_IJNSA_ILi32EEENSA_ILi2EEEEEENS5_IJSC_SF_EEEEEEEESI_SJ_SI_SJ_NS1I_6fusion15FusionCallbacksIS1M_NS1W_17LinearCombinationISI_fSI_fLNS_15FloatRoundStyleE2EEES1O_S1V_JEEENS4_5SM1004TMEM4LOAD26SM100_TMEM_LOAD_32dp32b32xENS4_13SM90_TMA_LOADENS15_INS16_ILi1ELi4ELi3EEES19_NSW_INS5_IJS1A_S1Q_EEENS5_IJS1Q_SC_EEEEEEENS4_39AutoVectorizingCopyWithAssumedAlignmentILi128EEENS4_14SM90_TMA_STOREES2B_S2D_S2D_EEEvvEEEEvNT_6ParamsE) ;  /* 0xffffff4c04c87950 */ /* 0x000fea0003c3ffff */
        .weak           $__internal_2_$__cuda_sm10x_tcgen05_guardrail_trap_unallocated_columns_being_dealloced
        .type           $__internal_2_$__cuda_sm10x_tcgen05_guardrail_trap_unallocated_columns_being_dealloced,@function
        .size           $__internal_2_$__cuda_sm10x_tcgen05_guardrail_trap_unallocated_columns_being_dealloced,(.L_x_203 - $__internal_2_$__cuda_sm10x_tcgen05_guardrail_trap_unallocated_columns_being_dealloced)
$__internal_2_$__cuda_sm10x_tcgen05_guardrail_trap_unallocated_columns_being_dealloced:
[----:B------:R-:W-:Y:S05]  /*b0e0*/  BPT.TRAP 0x1 ;  /* 0x000000040000795c */ /* 0x000fea0000300000 */
[----:B------:R-:W-:-:S04]  /*b0f0*/  HFMA2 R3, -RZ, RZ, 0, 0 ;  /* 0x00000000ff037431 */ /* 0x000fc800000001ff */
[----:B------:R-:W-:Y:S05]  /*b100*/  RET.REL.NODEC R2 `(_ZN7cutlass13device_kernelINS_4gemm6kernel13GemmUniversalIN4cute5tupleIJiiiiEEENS1_10collective13CollectiveMmaINS1_35MainloopSm100TmaUmmaWarpSpecializedILi8ELi2ELi4ENS5_IJNS4_1CILi4EEENSA_ILi1EEESC_EEEEENS5_IJNSA_ILi128EEENSA_ILi256EEESF_EEENS_12float_e5m2_tENS5_IJlSC_lEEESI_SJ_NS4_8TiledMMAINS4_8MMA_AtomIJNS4_10MMA_TraitsINS4_25SM100_MMA_F8F6F4_2x1SM_SSEJSI_SI_fSF_SG_NS4_17integral_constantINS4_4UMMA5MajorELSQ_0EEESR_NSO_INSP_7ScaleInELSS_0EEEST_EEEEEENS4_6LayoutINS5_IJSC_SC_SC_EEENS5_IJNSA_ILi0EEESY_SY_EEEEENS5_IJNS4_10UnderscoreES11_S11_EEEEENS4_18SM100_TMA_2SM_LOADENS4_14ComposedLayoutINS4_7SwizzleILi3ELi4ELi3EEENS4_18smem_ptr_flag_bitsILi8EEENSW_INS5_IJNSA_ILi8EEESF_EEENS5_IJSF_SC_EEEEEEEvNS4_8identityENS4_28SM100_TMA_2SM_LOAD_MULTICASTES1E_vS1F_EENS_8epilogue10collective18CollectiveEpilogueINS1I_23Sm100TmaWarpSpecializedILi4ELi2ELi32ELb0ELb0EEEJNS5_IJNSA_ILi64EEESG_SF_EEENS5_IJNSW_IS1N_SC_EENSW_INS5_IJNSA_ILi32EEENSA_ILi2EEEEEENS5_IJSC_SF_EEEEEEEESI_SJ_SI_SJ_NS1I_6fusion15FusionCallbacksIS1M_NS1W_17LinearCombinationISI_fSI_fLNS_15FloatRoundStyleE2EEES1O_S1V_JEEENS4_5SM1004TMEM4LOAD26SM100_TMEM_LOAD_32dp32b32xENS4_13SM90_TMA_LOADENS15_INS16_ILi1ELi4ELi3EEES19_NSW_INS5_IJS1A_S1Q_EEENS5_IJS1Q_SC_EEEEEEENS4_39AutoVectorizingCopyWithAssumedAlignmentILi128EEENS4_14SM90_TMA_STOREES2B_S2D_S2D_EEEvvEEEEvNT_6ParamsE) ;  /* 0xffffff4c02bc7950 */ /* 0x000fea0003c3ffff */
.L_x_202:
[----:B------:R-:W-:-:S00]  /*b110*/  BRA `(.L_x_202) ;  /* 0xfffffffc00fc7947 */ /* 0x000fc0000383ffff */
[----:B------:R-:W-:-:S00]  /*b120*/  NOP ;  /* 0x0000000000007918 */ /* 0x000fc00000000000 */
        /* <DEDUP_REMOVED lines=13> */
.L_x_203:


//--------------------- .nv.global.init           --------------------------
	.section	.nv.global.init,"aw",@progbits
.nv.global.init:
	.type		$str$27,@object
	.size		$str$27,($str$28 - $str$27)
$str$27:
        /*0000*/ 	.byte	0x28, 0x61, 0x64, 0x64, 0x72, 0x65, 0x73, 0x73, 0x20, 0x26, 0x20, 0x6d, 0x61, 0x73, 0x6b, 0x29
        /*0010*/ 	.byte	0x20, 0x3d, 0x3d, 0x20, 0x30, 0x00
	.type		$str$28,@object
	.size		$str$28,($str$26 - $str$28)
$str$28:
        /*0016*/ 	.byte	0x2f, 0x74, 0x6d, 0x70, 0x2f, 0x63, 0x75, 0x74, 0x6c, 0x61, 0x73, 0x73, 0x5f, 0x73, 0x77, 0x65
        /*0026*/ 	.byte	0x65, 0x70, 0x5f, 0x73, 0x72, 0x63, 0x2f, 0x69, 0x6e, 0x63, 0x6c, 0x75, 0x64, 0x65, 0x2f, 0x63
        /*0036*/ 	.byte	0x75, 0x74, 0x65, 0x2f, 0x70, 0x6f, 0x69, 0x6e, 0x74, 0x65, 0x72, 0x5f, 0x66, 0x6c, 0x61, 0x67
        /*0046*/ 	.byte	0x67, 0x65, 0x64, 0x2e, 0x68, 0x70, 0x70, 0x00
	.type		$str$26,@object
	.size		$str$26,($str$25 - $str$26)
$str$26:
        /*004e*/ 	.byte	0x2f, 0x74, 0x6d, 0x70, 0x2f, 0x63, 0x75, 0x74, 0x6c, 0x61, 0x73, 0x73, 0x5f, 0x73, 0x77, 0x65
        /*005e*/ 	.byte	0x65, 0x70, 0x5f, 0x73, 0x72, 0x63, 0x2f, 0x69, 0x6e, 0x63, 0x6c, 0x75, 0x64, 0x65, 0x2f, 0x63
        /*006e*/ 	.byte	0x75, 0x74, 0x65, 0x2f, 0x61, 0x74, 0x6f, 0x6d, 0x2f, 0x63, 0x6f, 0x70, 0x79, 0x5f, 0x74, 0x72
        /*007e*/ 	.byte	0x61, 0x69, 0x74, 0x73, 0x5f, 0x73, 0x6d, 0x31, 0x30, 0x30, 0x2e, 0x68, 0x70, 0x70, 0x00
	.type		$str$25,@object
	.size		$str$25,(__unnamed_1 - $str$25)
$str$25:
        /*008d*/ 	.byte	0x28, 0x28, 0x75, 0x69, 0x6e, 0x74, 0x33, 0x32, 0x5f, 0x74, 0x28, 0x74, 0x68, 0x72, 0x65, 0x61
        /*009d*/ 	.byte	0x64, 0x49, 0x64, 0x78, 0x2e, 0x78, 0x29, 0x20, 0x2f, 0x20, 0x33, 0x32, 0x29, 0x20, 0x25, 0x20
        /*00ad*/ 	.byte	0x34, 0x29, 0x20, 0x3d, 0x3d, 0x20, 0x28, 0x28, 0x28, 0x74, 0x6d, 0x65, 0x6d, 0x5f, 0x61, 0x64
        /*00bd*/ 	.byte	0x64, 0x72, 0x20, 0x3e, 0x3e, 0x20, 0x31, 0x36, 0x29, 0x20, 0x2f, 0x20, 0x33, 0x32, 0x29, 0x20
        /*00cd*/ 	.byte	0x25, 0x20, 0x34, 0x29, 0x00
	.type		__unnamed_1,@object
	.size		__unnamed_1,(__unnamed_2 - __unnamed_1)
__unnamed_1:
        /*00d2*/ 	.byte	0x61, 0x75, 0x74, 0x6f, 0x20, 0x63, 0x75, 0x74, 0x65, 0x3a, 0x3a, 0x61, 0x73, 0x5f, 0x70, 0x6f
        /* <DEDUP_REMOVED lines=24> */
        /*0262*/ 	.byte	0x3a, 0x3a, 0x43, 0x3c, 0x34, 0x30, 0x39, 0x36, 0x3e, 0x3e, 0x3e, 0x3e, 0x5d, 0x00
	.type		__unnamed_2,@object
	.size		__unnamed_2,(__unnamed_3 - __unnamed_2)
__unnamed_2:
        /* <DEDUP_REMOVED lines=26> */
	.type		__unnamed_3,@object
	.size		__unnamed_3,(.L_3 - __unnamed_3)
__unnamed_3:
        /* <DEDUP_REMOVED lines=40> */
        /*068e*/ 	.byte	0x74, 0x65, 0x3a, 0x3a, 0x43, 0x3c, 0x30, 0x3e, 0x3e, 0x3e, 0x3e, 0x5d, 0x00
.L_3:


//--------------------- .nv.shared._ZN7cutlass13device_kernelINS_4gemm6kernel13GemmUniversalIN4cute5tupleIJiiiiEEENS1_10collective13CollectiveMmaINS1_35MainloopSm100TmaUmmaWarpSpecializedILi8ELi2ELi4ENS5_IJNS4_1CILi4EEENSA_ILi1EEESC_EEEEENS5_IJNSA_ILi128EEENSA_ILi256EEESF_EEENS_12float_e5m2_tENS5_IJlSC_lEEESI_SJ_NS4_8TiledMMAINS4_8MMA_AtomIJNS4_10MMA_TraitsINS4_25SM100_MMA_F8F6F4_2x1SM_SSEJSI_SI_fSF_SG_NS4_17integral_constantINS4_4UMMA5MajorELSQ_0EEESR_NSO_INSP_7ScaleInELSS_0EEEST_EEEEEENS4_6LayoutINS5_IJSC_SC_SC_EEENS5_IJNSA_ILi0EEESY_SY_EEEEENS5_IJNS4_10UnderscoreES11_S11_EEEEENS4_18SM100_TMA_2SM_LOADENS4_14ComposedLayoutINS4_7SwizzleILi3ELi4ELi3EEENS4_18smem_ptr_flag_bitsILi8EEENSW_INS5_IJNSA_ILi8EEESF_EEENS5_IJSF_SC_EEEEEEEvNS4_8identityENS4_28SM100_TMA_2SM_LOAD_MULTICASTES1E_vS1F_EENS_8epilogue10collective18CollectiveEpilogueINS1I_23Sm100TmaWarpSpecializedILi4ELi2ELi32ELb0ELb0EEEJNS5_IJNSA_ILi64EEESG_SF_EEENS5_IJNSW_IS1N_SC_EENSW_INS5_IJNSA_ILi32EEENSA_ILi2EEEEEENS5_IJSC_SF_EEEEEEEESI_SJ_SI_SJ_NS1I_6fusion15FusionCallbacksIS1M_NS1W_17LinearCombinationISI_fSI_fLNS_15FloatRoundStyleE2EEES1O_S1V_JEEENS4_5SM1004TMEM4LOAD26SM100_TMEM_LOAD_32dp32b32xENS4_13SM90_TMA_LOADENS15_INS16_ILi1ELi4ELi3EEES19_NSW_INS5_IJS1A_S1Q_EEENS5_IJS1Q_SC_EEEEEEENS4_39AutoVectorizingCopyWithAssumedAlignmentILi128EEENS4_14SM90_TMA_STOREES2B_S2D_S2D_EEEvvEEEEvNT_6ParamsE --------------------------
	.section	.nv.shared._ZN7cutlass13device_kernelINS_4gemm6kernel13GemmUniversalIN4cute5tupleIJiiiiEEENS1_10collective13CollectiveMmaINS1_35MainloopSm100TmaUmmaWarpSpecializedILi8ELi2ELi4ENS5_IJNS4_1CILi4EEENSA_ILi1EEESC_EEEEENS5_IJNSA_ILi128EEENSA_ILi256EEESF_EEENS_12float_e5m2_tENS5_IJlSC_lEEESI_SJ_NS4_8TiledMMAINS4_8MMA_AtomIJNS4_10MMA_TraitsINS4_25SM100_MMA_F8F6F4_2x1SM_SSEJSI_SI_fSF_SG_NS4_17integral_constantINS4_4UMMA5MajorELSQ_0EEESR_NSO_INSP_7ScaleInELSS_0EEEST_EEEEEENS4_6LayoutINS5_IJSC_SC_SC_EEENS5_IJNSA_ILi0EEESY_SY_EEEEENS5_IJNS4_10UnderscoreES11_S11_EEEEENS4_18SM100_TMA_2SM_LOADENS4_14ComposedLayoutINS4_7SwizzleILi3ELi4ELi3EEENS4_18smem_ptr_flag_bitsILi8EEENSW_INS5_IJNSA_ILi8EEESF_EEENS5_IJSF_SC_EEEEEEEvNS4_8identityENS4_28SM100_TMA_2SM_LOAD_MULTICASTES1E_vS1F_EENS_8epilogue10collective18CollectiveEpilogueINS1I_23Sm100TmaWarpSpecializedILi4ELi2ELi32ELb0ELb0EEEJNS5_IJNSA_ILi64EEESG_SF_EEENS5_IJNSW_IS1N_SC_EENSW_INS5_IJNSA_ILi32EEENSA_ILi2EEEEEENS5_IJSC_SF_EEEEEEEESI_SJ_SI_SJ_NS1I_6fusion15FusionCallbacksIS1M_NS1W_17LinearCombinationISI_fSI_fLNS_15FloatRoundStyleE2EEES1O_S1V_JEEENS4_5SM1004TMEM4LOAD26SM100_TMEM_LOAD_32dp32b32xENS4_13SM90_TMA_LOADENS15_INS16_ILi1ELi4ELi3EEES19_NSW_INS5_IJS1A_S1Q_EEENS5_IJS1Q_SC_EEEEEEENS4_39AutoVectorizingCopyWithAssumedAlignmentILi128EEENS4_14SM90_TMA_STOREES2B_S2D_S2D_EEEvvEEEEvNT_6ParamsE,"aw",@nobits
	.sectionflags	@""
	.align	16
	.zero		1024


//--------------------- .nv.shared.reserved.0     --------------------------
	.section	.nv.shared.reserved.0,"aw",@nobits
	.weak		__nv_reservedSMEM_offset_0_alias
	.size		__nv_reservedSMEM_offset_0_alias, 0, 64
	.other		__nv_reservedSMEM_offset_0_alias,@"STO_CUDA_RESERVED_SHARED STV_DEFAULT"
__nv_reservedSMEM_offset_0_alias:
	.zero		0
.nv.shared.reserved.0:
	.zero		64
	.weak		__nv_reservedSMEM_tcgen05_partition
	.type		__nv_reservedSMEM_tcgen05_partition,@object
	.size		__nv_reservedSMEM_tcgen05_partition,(.L_0 - __nv_reservedSMEM_tcgen05_partition)
__nv_reservedSMEM_tcgen05_partition:
	.zero		32
.L_0:


//--------------------- .nv.global                --------------------------
	.section	.nv.global,"aw",@nobits
.nv.global:
	.type		_ZN40_INTERNAL_4afe5b01_4_k_cu_073890e8_219434cute1_E,@object
	.size		_ZN40_INTERNAL_4afe5b01_4_k_cu_073890e8_219434cute1_E,(_ZN40_INTERNAL_4afe5b01_4_k_cu_073890e8_219434cuda3std3__45__cpo6cbeginE - _ZN40_INTERNAL_4afe5b01_4_k_cu_073890e8_219434cute1_E)
_ZN40_INTERNAL_4afe5b01_4_k_cu_073890e8_219434cute1_E:
	.zero		1
	.type		_ZN40_INTERNAL_4afe5b01_4_k_cu_073890e8_219434cuda3std3__45__cpo6cbeginE,@object
	.size		_ZN40_INTERNAL_4afe5b01_4_k_cu_073890e8_219434cuda3std3__45__cpo6cbeginE,(_ZN40_INTERNAL_4afe5b01_4_k_cu_073890e8_219434cuda3std3__48in_placeE - _ZN40_INTERNAL_4afe5b01_4_k_cu_073890e8_219434cuda3std3__45__cpo6cbeginE)
_ZN40_INTERNAL_4afe5b01_4_k_cu_073890e8_219434cuda3std3__45__cpo6cbeginE:
	.zero		1
	.type		_ZN40_INTERNAL_4afe5b01_4_k_cu_073890e8_219434cuda3std3__48in_placeE,@object
	.size		_ZN40_INTERNAL_4afe5b01_4_k_cu_073890e8_219434cuda3std3__48in_placeE,(_ZN40_INTERNAL_4afe5b01_4_k_cu_073890e8_219434cuda3std6ranges3__45__cpo9iter_moveE - _ZN40_INTERNAL_4afe5b01_4_k_cu_073890e8_219434cuda3std3__48in_placeE)
_ZN40_INTERNAL_4afe5b01_4_k_cu_073890e8_219434cuda3std3__48in_placeE:
	.zero		1
	.type		_ZN40_INTERNAL_4afe5b01_4_k_cu_073890e8_219434cuda3std6ranges3__45__cpo9iter_moveE,@object
	.size		_ZN40_INTERNAL_4afe5b01_4_k_cu_073890e8_219434cuda3std6ranges3__45__cpo9iter_moveE,(_ZN40_INTERNAL_4afe5b01_4_k_cu_073890e8_219434cuda3std3__45__cpo5beginE - _ZN40_INTERNAL_4afe5b01_4_k_cu_073890e8_219434cuda3std6ranges3__45__cpo9iter_moveE)
_ZN40_INTERNAL_4afe5b01_4_k_cu_073890e8_219434cuda3std6ranges3__45__cpo9iter_moveE:
	.zero		1
	.type		_ZN40_INTERNAL_4afe5b01_4_k_cu_073890e8_219434cuda3std3__45__cpo5beginE,@object
	.size		_ZN40_INTERNAL_4afe5b01_4_k_cu_073890e8_219434cuda3std3__45__cpo5beginE,(_ZN40_INTERNAL_4afe5b01_4_k_cu_073890e8_219434cuda3std3__442_GLOBAL__N__4afe5b01_4_k_cu_073890e8_219436ignoreE - _ZN40_INTERNAL_4afe5b01_4_k_cu_073890e8_219434cuda3std3__45__cpo5beginE)
_ZN40_INTERNAL_4afe5b01_4_k_cu_073890e8_219434cuda3std3__45__cpo5beginE:
	.zero		1
	.type		_ZN40_INTERNAL_4afe5b01_4_k_cu_073890e8_219434cuda3std3__442_GLOBAL__N__4afe5b01_4_k_cu_073890e8_219436ignoreE,@object
	.size		_ZN40_INTERNAL_4afe5b01_4_k_cu_073890e8_219434cuda3std3__442_GLOBAL__N__4afe5b01_4_k_cu_073890e8_219436ignoreE,(_ZN40_INTERNAL_4afe5b01_4_k_cu_073890e8_219434cute7productE - _ZN40_INTERNAL_4afe5b01_4_k_cu_073890e8_219434cuda3std3__442_GLOBAL__N__4afe5b01_4_k_cu_073890e8_219436ignoreE)
_ZN40_INTERNAL_4afe5b01_4_k_cu_073890e8_219434cuda3std3__442_GLOBAL__N__4afe5b01_4_k_cu_073890e8_219436ignoreE:
	.zero		1
	.type		_ZN40_INTERNAL_4afe5b01_4_k_cu_073890e8_219434cute7productE,@object
	.size		_ZN40_INTERNAL_4afe5b01_4_k_cu_073890e8_219434cute7productE,(_ZN40_INTERNAL_4afe5b01_4_k_cu_073890e8_219434cuda3std3__45__cpo3endE - _ZN40_INTERNAL_4afe5b01_4_k_cu_073890e8_219434cute7productE)
_ZN40_INTERNAL_4afe5b01_4_k_cu_073890e8_219434cute7productE:
	.zero		1
	.type		_ZN40_INTERNAL_4afe5b01_4_k_cu_073890e8_219434cuda3std3__45__cpo3endE,@object
	.size		_ZN40_INTERNAL_4afe5b01_4_k_cu_073890e8_219434cuda3std3__45__cpo3endE,(_ZN40_INTERNAL_4afe5b01_4_k_cu_073890e8_219434cuda3std3__419piecewise_constructE - _ZN40_INTERNAL_4afe5b01_4_k_cu_073890e8_219434cuda3std3__45__cpo3endE)
_ZN40_INTERNAL_4afe5b01_4_k_cu_073890e8_219434cuda3std3__45__cpo3endE:
	.zero		1
	.type		_ZN40_INTERNAL_4afe5b01_4_k_cu_073890e8_219434cuda3std3__419piecewise_constructE,@object
	.size		_ZN40_INTERNAL_4afe5b01_4_k_cu_073890e8_219434cuda3std3__419piecewise_constructE,(_ZN40_INTERNAL_4afe5b01_4_k_cu_073890e8_219434cuda3std3__45__cpo4cendE - _ZN40_INTERNAL_4afe5b01_4_k_cu_073890e8_219434cuda3std3__419piecewise_constructE)
_ZN40_INTERNAL_4afe5b01_4_k_cu_073890e8_219434cuda3std3__419piecewise_constructE:
	.zero		1
	.type		_ZN40_INTERNAL_4afe5b01_4_k_cu_073890e8_219434cuda3std3__45__cpo4cendE,@object
	.size		_ZN40_INTERNAL_4afe5b01_4_k_cu_073890e8_219434cuda3std3__45__cpo4cendE,(_ZN40_INTERNAL_4afe5b01_4_k_cu_073890e8_219434cuda3std6ranges3__45__cpo4swapE - _ZN40_INTERNAL_4afe5b01_4_k_cu_073890e8_219434cuda3std3__45__cpo4cendE)
_ZN40_INTERNAL_4afe5b01_4_k_cu_073890e8_219434cuda3std3__45__cpo4cendE:
	.zero		1
	.type		_ZN40_INTERNAL_4afe5b01_4_k_cu_073890e8_219434cuda3std6ranges3__45__cpo4swapE,@object
	.size		_ZN40_INTERNAL_4afe5b01_4_k_cu_073890e8_219434cuda3std6ranges3__45__cpo4swapE,(.L_11 - _ZN40_INTERNAL_4afe5b01_4_k_cu_073890e8_219434cuda3std6ranges3__45__cpo4swapE)
_ZN40_INTERNAL_4afe5b01_4_k_cu_073890e8_219434cuda3std6ranges3__45__cpo4swapE:
	.zero		1
.L_11:


//--------------------- .nv.constant0._ZN7cutlass13device_kernelINS_4gemm6kernel13GemmUniversalIN4cute5tupleIJiiiiEEENS1_10collective13CollectiveMmaINS1_35MainloopSm100TmaUmmaWarpSpecializedILi8ELi2ELi4ENS5_IJNS4_1CILi4EEENSA_ILi1EEESC_EEEEENS5_IJNSA_ILi128EEENSA_ILi256EEESF_EEENS_12float_e5m2_tENS5_IJlSC_lEEESI_SJ_NS4_8TiledMMAINS4_8MMA_AtomIJNS4_10MMA_TraitsINS4_25SM100_MMA_F8F6F4_2x1SM_SSEJSI_SI_fSF_SG_NS4_17integral_constantINS4_4UMMA5MajorELSQ_0EEESR_NSO_INSP_7ScaleInELSS_0EEEST_EEEEEENS4_6LayoutINS5_IJSC_SC_SC_EEENS5_IJNSA_ILi0EEESY_SY_EEEEENS5_IJNS4_10UnderscoreES11_S11_EEEEENS4_18SM100_TMA_2SM_LOADENS4_14ComposedLayoutINS4_7SwizzleILi3ELi4ELi3EEENS4_18smem_ptr_flag_bitsILi8EEENSW_INS5_IJNSA_ILi8EEESF_EEENS5_IJSF_SC_EEEEEEEvNS4_8identityENS4_28SM100_TMA_2SM_LOAD_MULTICASTES1E_vS1F_EENS_8epilogue10collective18CollectiveEpilogueINS1I_23Sm100TmaWarpSpecializedILi4ELi2ELi32ELb0ELb0EEEJNS5_IJNSA_ILi64EEESG_SF_EEENS5_IJNSW_IS1N_SC_EENSW_INS5_IJNSA_ILi32EEENSA_ILi2EEEEEENS5_IJSC_SF_EEEEEEEESI_SJ_SI_SJ_NS1I_6fusion15FusionCallbacksIS1M_NS1W_17LinearCombinationISI_fSI_fLNS_15FloatRoundStyleE2EEES1O_S1V_JEEENS4_5SM1004TMEM4LOAD26SM100_TMEM_LOAD_32dp32b32xENS4_13SM90_TMA_LOADENS15_INS16_ILi1ELi4ELi3EEES19_NSW_INS5_IJS1A_S1Q_EEENS5_IJS1Q_SC_EEEEEEENS4_39AutoVectorizingCopyWithAssumedAlignmentILi128EEENS4_14SM90_TMA_STOREES2B_S2D_S2D_EEEvvEEEEvNT_6ParamsE --------------------------
	.section	.nv.constant0._ZN7cutlass13device_kernelINS_4gemm6kernel13GemmUniversalIN4cute5tupleIJiiiiEEENS1_10collective13CollectiveMmaINS1_35MainloopSm100TmaUmmaWarpSpecializedILi8ELi2ELi4ENS5_IJNS4_1CILi4EEENSA_ILi1EEESC_EEEEENS5_IJNSA_ILi128EEENSA_ILi256EEESF_EEENS_12float_e5m2_tENS5_IJlSC_lEEESI_SJ_NS4_8TiledMMAINS4_8MMA_AtomIJNS4_10MMA_TraitsINS4_25SM100_MMA_F8F6F4_2x1SM_SSEJSI_SI_fSF_SG_NS4_17integral_constantINS4_4UMMA5MajorELSQ_0EEESR_NSO_INSP_7ScaleInELSS_0EEEST_EEEEEENS4_6LayoutINS5_IJSC_SC_SC_EEENS5_IJNSA_ILi0EEESY_SY_EEEEENS5_IJNS4_10UnderscoreES11_S11_EEEEENS4_18SM100_TMA_2SM_LOADENS4_14ComposedLayoutINS4_7SwizzleILi3ELi4ELi3EEENS4_18smem_ptr_flag_bitsILi8EEENSW_INS5_IJNSA_ILi8EEESF_EEENS5_IJSF_SC_EEEEEEEvNS4_8identityENS4_28SM100_TMA_2SM_LOAD_MULTICASTES1E_vS1F_EENS_8epilogue10collective18CollectiveEpilogueINS1I_23Sm100TmaWarpSpecializedILi4ELi2ELi32ELb0ELb0EEEJNS5_IJNSA_ILi64EEESG_SF_EEENS5_IJNSW_IS1N_SC_EENSW_INS5_IJNSA_ILi32EEENSA_ILi2EEEEEENS5_IJSC_SF_EEEEEEEESI_SJ_SI_SJ_NS1I_6fusion15FusionCallbacksIS1M_NS1W_17LinearCombinationISI_fSI_fLNS_15FloatRoundStyleE2EEES1O_S1V_JEEENS4_5SM1004TMEM4LOAD26SM100_TMEM_LOAD_32dp32b32xENS4_13SM90_TMA_LOADENS15_INS16_ILi1ELi4ELi3EEES19_NSW_INS5_IJS1A_S1Q_EEENS5_IJS1Q_SC_EEEEEEENS4_39AutoVectorizingCopyWithAssumedAlignmentILi128EEENS4_14SM90_TMA_STOREES2B_S2D_S2D_EEEvvEEEEvNT_6ParamsE,"a",@progbits
	.sectionflags	@""
	.align	4
.nv.constant0._ZN7cutlass13device_kernelINS_4gemm6kernel13GemmUniversalIN4cute5tupleIJiiiiEEENS1_10collective13CollectiveMmaINS1_35MainloopSm100TmaUmmaWarpSpecializedILi8ELi2ELi4ENS5_IJNS4_1CILi4EEENSA_ILi1EEESC_EEEEENS5_IJNSA_ILi128EEENSA_ILi256EEESF_EEENS_12float_e5m2_tENS5_IJlSC_lEEESI_SJ_NS4_8TiledMMAINS4_8MMA_AtomIJNS4_10MMA_TraitsINS4_25SM100_MMA_F8F6F4_2x1SM_SSEJSI_SI_fSF_SG_NS4_17integral_constantINS4_4UMMA5MajorELSQ_0EEESR_NSO_INSP_7ScaleInELSS_0EEEST_EEEEEENS4_6LayoutINS5_IJSC_SC_SC_EEENS5_IJNSA_ILi0EEESY_SY_EEEEENS5_IJNS4_10UnderscoreES11_S11_EEEEENS4_18SM100_TMA_2SM_LOADENS4_14ComposedLayoutINS4_7SwizzleILi3ELi4ELi3EEENS4_18smem_ptr_flag_bitsILi8EEENSW_INS5_IJNSA_ILi8EEESF_EEENS5_IJSF_SC_EEEEEEEvNS4_8identityENS4_28SM100_TMA_2SM_LOAD_MULTICASTES1E_vS1F_EENS_8epilogue10collective18CollectiveEpilogueINS1I_23Sm100TmaWarpSpecializedILi4ELi2ELi32ELb0ELb0EEEJNS5_IJNSA_ILi64EEESG_SF_EEENS5_IJNSW_IS1N_SC_EENSW_INS5_IJNSA_ILi32EEENSA_ILi2EEEEEENS5_IJSC_SF_EEEEEEEESI_SJ_SI_SJ_NS1I_6fusion15FusionCallbacksIS1M_NS1W_17LinearCombinationISI_fSI_fLNS_15FloatRoundStyleE2EEES1O_S1V_JEEENS4_5SM1004TMEM4LOAD26SM100_TMEM_LOAD_32dp32b32xENS4_13SM90_TMA_LOADENS15_INS16_ILi1ELi4ELi3EEES19_NSW_INS5_IJS1A_S1Q_EEENS5_IJS1Q_SC_EEEEEEENS4_39AutoVectorizingCopyWithAssumedAlignmentILi128EEENS4_14SM90_TMA_STOREES2B_S2D_S2D_EEEvvEEEEvNT_6ParamsE:
	.zero		2944


//--------------------- SYMBOLS --------------------------

	.type		.nv.reservedSmem.offset0,@object
	.size		.nv.reservedSmem.offset0,0x4
	.type		.nv.reservedSmem.cap,@object
	.size		.nv.reservedSmem.cap,0x4
	.type		__assertfail,@function
